//
// Generated by NVIDIA NVVM Compiler
//
// Compiler Build ID: CL-36424714
// Cuda compilation tools, release 13.0, V13.0.88
// Based on NVVM 20.0.0
//

.version 9.0
.target sm_100
.address_size 64

	// .globl	_Z26scnn_inference_mega_kernelPKfPfS0_S0_S0_S0_S0_S0_S0_S0_S0_S0_ii
.extern .shared .align 16 .b8 s_data[];

.visible .entry _Z26scnn_inference_mega_kernelPKfPfS0_S0_S0_S0_S0_S0_S0_S0_S0_S0_ii(
	.param .u64 .ptr .align 1 _Z26scnn_inference_mega_kernelPKfPfS0_S0_S0_S0_S0_S0_S0_S0_S0_S0_ii_param_0,
	.param .u64 .ptr .align 1 _Z26scnn_inference_mega_kernelPKfPfS0_S0_S0_S0_S0_S0_S0_S0_S0_S0_ii_param_1,
	.param .u64 .ptr .align 1 _Z26scnn_inference_mega_kernelPKfPfS0_S0_S0_S0_S0_S0_S0_S0_S0_S0_ii_param_2,
	.param .u64 .ptr .align 1 _Z26scnn_inference_mega_kernelPKfPfS0_S0_S0_S0_S0_S0_S0_S0_S0_S0_ii_param_3,
	.param .u64 .ptr .align 1 _Z26scnn_inference_mega_kernelPKfPfS0_S0_S0_S0_S0_S0_S0_S0_S0_S0_ii_param_4,
	.param .u64 .ptr .align 1 _Z26scnn_inference_mega_kernelPKfPfS0_S0_S0_S0_S0_S0_S0_S0_S0_S0_ii_param_5,
	.param .u64 .ptr .align 1 _Z26scnn_inference_mega_kernelPKfPfS0_S0_S0_S0_S0_S0_S0_S0_S0_S0_ii_param_6,
	.param .u64 .ptr .align 1 _Z26scnn_inference_mega_kernelPKfPfS0_S0_S0_S0_S0_S0_S0_S0_S0_S0_ii_param_7,
	.param .u64 .ptr .align 1 _Z26scnn_inference_mega_kernelPKfPfS0_S0_S0_S0_S0_S0_S0_S0_S0_S0_ii_param_8,
	.param .u64 .ptr .align 1 _Z26scnn_inference_mega_kernelPKfPfS0_S0_S0_S0_S0_S0_S0_S0_S0_S0_ii_param_9,
	.param .u64 .ptr .align 1 _Z26scnn_inference_mega_kernelPKfPfS0_S0_S0_S0_S0_S0_S0_S0_S0_S0_ii_param_10,
	.param .u64 .ptr .align 1 _Z26scnn_inference_mega_kernelPKfPfS0_S0_S0_S0_S0_S0_S0_S0_S0_S0_ii_param_11,
	.param .u32 _Z26scnn_inference_mega_kernelPKfPfS0_S0_S0_S0_S0_S0_S0_S0_S0_S0_ii_param_12,
	.param .u32 _Z26scnn_inference_mega_kernelPKfPfS0_S0_S0_S0_S0_S0_S0_S0_S0_S0_ii_param_13
)
{
	.reg .pred 	%p<94>;
	.reg .b16 	%rs<130>;
	.reg .b32 	%r<317>;
	.reg .b32 	%f<507>;
	.reg .b64 	%rd<73>;

	ld.param.u64 	%rd28, [_Z26scnn_inference_mega_kernelPKfPfS0_S0_S0_S0_S0_S0_S0_S0_S0_S0_ii_param_0];
	ld.param.u64 	%rd18, [_Z26scnn_inference_mega_kernelPKfPfS0_S0_S0_S0_S0_S0_S0_S0_S0_S0_ii_param_2];
	ld.param.u64 	%rd20, [_Z26scnn_inference_mega_kernelPKfPfS0_S0_S0_S0_S0_S0_S0_S0_S0_S0_ii_param_4];
	ld.param.u64 	%rd21, [_Z26scnn_inference_mega_kernelPKfPfS0_S0_S0_S0_S0_S0_S0_S0_S0_S0_ii_param_5];
	ld.param.u64 	%rd22, [_Z26scnn_inference_mega_kernelPKfPfS0_S0_S0_S0_S0_S0_S0_S0_S0_S0_ii_param_6];
	ld.param.u64 	%rd23, [_Z26scnn_inference_mega_kernelPKfPfS0_S0_S0_S0_S0_S0_S0_S0_S0_S0_ii_param_7];
	ld.param.u64 	%rd24, [_Z26scnn_inference_mega_kernelPKfPfS0_S0_S0_S0_S0_S0_S0_S0_S0_S0_ii_param_8];
	ld.param.u64 	%rd25, [_Z26scnn_inference_mega_kernelPKfPfS0_S0_S0_S0_S0_S0_S0_S0_S0_S0_ii_param_9];
	ld.param.u64 	%rd26, [_Z26scnn_inference_mega_kernelPKfPfS0_S0_S0_S0_S0_S0_S0_S0_S0_S0_ii_param_10];
	ld.param.u64 	%rd27, [_Z26scnn_inference_mega_kernelPKfPfS0_S0_S0_S0_S0_S0_S0_S0_S0_S0_ii_param_11];
	ld.param.u32 	%r82, [_Z26scnn_inference_mega_kernelPKfPfS0_S0_S0_S0_S0_S0_S0_S0_S0_S0_ii_param_12];
	ld.param.u32 	%r83, [_Z26scnn_inference_mega_kernelPKfPfS0_S0_S0_S0_S0_S0_S0_S0_S0_S0_ii_param_13];
	cvta.to.global.u64 	%rd1, %rd28;
	mov.u32 	%r1, %ctaid.x;
	setp.ge.s32 	%p1, %r1, %r83;
	@%p1 bra 	$L__BB0_160;
	mov.u32 	%r2, %tid.x;
	setp.gt.u32 	%p2, %r2, 783;
	@%p2 bra 	$L__BB0_6;
	mul.wide.u32 	%rd2, %r1, 784;
	mov.u32 	%r3, %ntid.x;
	add.s32 	%r84, %r2, %r3;
	max.u32 	%r85, %r84, 784;
	setp.lt.u32 	%p3, %r84, 784;
	selp.u32 	%r86, 1, 0, %p3;
	add.s32 	%r87, %r84, %r86;
	sub.s32 	%r88, %r85, %r87;
	div.u32 	%r89, %r88, %r3;
	add.s32 	%r4, %r89, %r86;
	and.b32  	%r90, %r4, 3;
	setp.eq.s32 	%p4, %r90, 3;
	mov.u32 	%r296, %r2;
	@%p4 bra 	$L__BB0_5;
	add.s32 	%r92, %r4, 1;
	and.b32  	%r5, %r92, 3;
	mov.b32 	%r295, 0;
	mov.u32 	%r296, %r2;
$L__BB0_4:
	.pragma "nounroll";
	cvt.u64.u32 	%rd29, %r296;
	add.s64 	%rd30, %rd2, %rd29;
	shl.b64 	%rd31, %rd30, 2;
	add.s64 	%rd32, %rd1, %rd31;
	ld.global.f32 	%f111, [%rd32];
	shl.b32 	%r93, %r296, 2;
	mov.u32 	%r94, s_data;
	add.s32 	%r95, %r94, %r93;
	st.shared.f32 	[%r95], %f111;
	add.s32 	%r296, %r296, %r3;
	add.s32 	%r295, %r295, 1;
	setp.ne.s32 	%p5, %r295, %r5;
	@%p5 bra 	$L__BB0_4;
$L__BB0_5:
	setp.lt.u32 	%p6, %r4, 3;
	@%p6 bra 	$L__BB0_6;
	bra.uni 	$L__BB0_161;
$L__BB0_6:
	mov.u32 	%r11, %ntid.x;
	add.s32 	%r12, %r2, %r11;
	cvt.u16.u32 	%rs1, %r12;
	sub.s16 	%rs7, 4683, %rs1;
	cvt.u16.u32 	%rs2, %r11;
	div.u16 	%rs8, %rs7, %rs2;
	and.b16  	%rs3, %rs8, 3;
	setp.eq.s16 	%p8, %rs3, 2;
	mov.u32 	%r299, %r2;
	@%p8 bra 	$L__BB0_9;
	cvt.u32.u16 	%r13, %rs3;
	mov.b32 	%r298, 0;
	mov.u32 	%r108, s_data;
	mov.u32 	%r299, %r2;
$L__BB0_8:
	.pragma "nounroll";
	shl.b32 	%r107, %r299, 2;
	add.s32 	%r109, %r108, %r107;
	mov.b32 	%r110, 0;
	st.shared.u32 	[%r109+26352], %r110;
	add.s32 	%r299, %r299, %r11;
	add.s32 	%r298, %r298, 1;
	xor.b32  	%r111, %r298, %r13;
	setp.ne.s32 	%p9, %r111, 2;
	@%p9 bra 	$L__BB0_8;
$L__BB0_9:
	mov.u32 	%r113, s_data;
	shl.b32 	%r22, %r11, 2;
$L__BB0_10:
	shl.b32 	%r112, %r299, 2;
	add.s32 	%r114, %r113, %r112;
	add.s32 	%r115, %r114, 26352;
	mov.b32 	%r116, 0;
	st.shared.u32 	[%r114+26352], %r116;
	add.s32 	%r117, %r115, %r22;
	st.shared.u32 	[%r117], %r116;
	add.s32 	%r118, %r117, %r22;
	st.shared.u32 	[%r118], %r116;
	add.s32 	%r119, %r118, %r22;
	st.shared.u32 	[%r119], %r116;
	add.s32 	%r299, %r22, %r299;
	setp.lt.u32 	%p10, %r299, 4684;
	@%p10 bra 	$L__BB0_10;
	setp.gt.u32 	%p11, %r2, 9;
	shl.b32 	%r120, %r2, 2;
	add.s32 	%r122, %r113, %r120;
	add.s32 	%r24, %r122, 45088;
	@%p11 bra 	$L__BB0_13;
	mov.b32 	%r123, 0;
	st.shared.u32 	[%r24], %r123;
$L__BB0_13:
	bar.sync 	0;
	setp.lt.s32 	%p12, %r82, 1;
	@%p12 bra 	$L__BB0_158;
	ld.param.u64 	%rd72, [_Z26scnn_inference_mega_kernelPKfPfS0_S0_S0_S0_S0_S0_S0_S0_S0_S0_ii_param_3];
	max.u32 	%r125, %r12, 864;
	setp.lt.u32 	%p13, %r12, 864;
	selp.u32 	%r126, 1, 0, %p13;
	add.s32 	%r127, %r12, %r126;
	sub.s32 	%r128, %r125, %r127;
	div.u32 	%r129, %r128, %r11;
	add.s32 	%r25, %r129, %r126;
	max.u32 	%r130, %r12, 256;
	setp.lt.u32 	%p14, %r12, 256;
	selp.u32 	%r131, 1, 0, %p14;
	add.s32 	%r132, %r12, %r131;
	sub.s32 	%r133, %r130, %r132;
	div.u32 	%r134, %r133, %r11;
	add.s32 	%r26, %r134, %r131;
	and.b32  	%r27, %r25, 3;
	cvt.u16.u32 	%rs4, %r2;
	mul.hi.u16 	%rs9, %rs4, 5462;
	mul.lo.s16 	%rs10, %rs9, 12;
	sub.s16 	%rs11, %rs4, %rs10;
	mul.lo.s16 	%rs12, %rs9, 43;
	shr.u16 	%rs13, %rs12, 9;
	mul.lo.s16 	%rs14, %rs13, 12;
	sub.s16 	%rs15, %rs9, %rs14;
	mul.hi.u16 	%rs16, %rs4, 911;
	shr.u16 	%rs17, %rs16, 1;
	shl.b16 	%rs18, %rs15, 1;
	shl.b16 	%rs19, %rs11, 1;
	mul.lo.s16 	%rs20, %rs17, 576;
	or.b16  	%rs21, %rs19, %rs20;
	cvt.u32.u16 	%r135, %rs21;
	and.b16  	%rs22, %rs18, 254;
	mul.wide.u16 	%r136, %rs22, 24;
	add.s32 	%r137, %r136, %r135;
	shl.b32 	%r138, %r137, 2;
	mov.u32 	%r139, s_data;
	add.s32 	%r140, %r139, 3136;
	add.s32 	%r28, %r140, %r138;
	add.s32 	%r29, %r24, -28128;
	mul.hi.u16 	%rs23, %rs1, -21845;
	shr.u16 	%rs24, %rs23, 3;
	mul.lo.s16 	%rs25, %rs24, 12;
	sub.s16 	%rs26, %rs1, %rs25;
	mul.lo.s16 	%rs27, %rs24, 171;
	shr.u16 	%rs28, %rs27, 11;
	mul.lo.s16 	%rs29, %rs28, 12;
	sub.s16 	%rs30, %rs24, %rs29;
	mul.hi.u16 	%rs31, %rs1, -7281;
	shr.u16 	%rs32, %rs31, 7;
	shl.b16 	%rs33, %rs30, 1;
	shl.b16 	%rs34, %rs26, 1;
	mul.lo.s16 	%rs35, %rs32, 576;
	or.b16  	%rs36, %rs34, %rs35;
	cvt.u32.u16 	%r141, %rs36;
	and.b16  	%rs37, %rs33, 254;
	mul.wide.u16 	%r142, %rs37, 24;
	add.s32 	%r143, %r142, %r141;
	shl.b32 	%r144, %r143, 2;
	add.s32 	%r30, %r140, %r144;
	add.s32 	%r31, %r29, %r22;
	add.s32 	%r32, %r12, %r11;
	cvt.u16.u32 	%rs38, %r32;
	mul.hi.u16 	%rs39, %rs38, -21845;
	shr.u16 	%rs40, %rs39, 3;
	mul.lo.s16 	%rs41, %rs40, 12;
	sub.s16 	%rs42, %rs38, %rs41;
	mul.lo.s16 	%rs43, %rs40, 171;
	shr.u16 	%rs44, %rs43, 11;
	mul.lo.s16 	%rs45, %rs44, 12;
	sub.s16 	%rs46, %rs40, %rs45;
	mul.hi.u16 	%rs47, %rs38, -7281;
	shr.u16 	%rs48, %rs47, 7;
	shl.b16 	%rs49, %rs46, 1;
	shl.b16 	%rs50, %rs42, 1;
	mul.lo.s16 	%rs51, %rs48, 576;
	or.b16  	%rs52, %rs50, %rs51;
	cvt.u32.u16 	%r145, %rs52;
	and.b16  	%rs53, %rs49, 254;
	mul.wide.u16 	%r146, %rs53, 24;
	add.s32 	%r147, %r146, %r145;
	shl.b32 	%r148, %r147, 2;
	add.s32 	%r33, %r140, %r148;
	add.s32 	%r34, %r31, %r22;
	add.s32 	%r35, %r32, %r11;
	and.b32  	%r36, %r26, 3;
	shl.b32 	%r149, %r2, 2;
	shl.b32 	%r150, %r2, 4;
	and.b32  	%r151, %r150, 3840;
	shl.b32 	%r152, %r2, 3;
	and.b32  	%r153, %r152, 24;
	or.b32  	%r154, %r153, %r151;
	and.b32  	%r155, %r150, 192;
	or.b32  	%r156, %r155, %r154;
	add.s32 	%r157, %r139, 20416;
	add.s32 	%r37, %r157, %r156;
	shl.b32 	%r158, %r12, 4;
	and.b32  	%r159, %r158, 3840;
	shl.b32 	%r160, %r12, 3;
	and.b32  	%r161, %r160, 24;
	or.b32  	%r162, %r161, %r159;
	and.b32  	%r163, %r158, 192;
	or.b32  	%r164, %r163, %r162;
	add.s32 	%r38, %r157, %r164;
	shl.b32 	%r165, %r32, 4;
	and.b32  	%r166, %r165, 3840;
	shl.b32 	%r167, %r32, 3;
	and.b32  	%r168, %r167, 24;
	or.b32  	%r169, %r168, %r166;
	and.b32  	%r170, %r165, 192;
	or.b32  	%r171, %r170, %r169;
	add.s32 	%r39, %r157, %r171;
	add.s32 	%r172, %r149, %r139;
	add.s32 	%r40, %r172, 26352;
	cvta.to.global.u64 	%rd3, %rd27;
	cvta.to.global.u64 	%rd4, %rd26;
	cvta.to.global.u64 	%rd5, %rd25;
	cvta.to.global.u64 	%rd6, %rd24;
	cvta.to.global.u64 	%rd7, %rd23;
	cvta.to.global.u64 	%rd8, %rd22;
	cvta.to.global.u64 	%rd9, %rd21;
	cvta.to.global.u64 	%rd10, %rd20;
	cvta.to.global.u64 	%rd11, %rd72;
	cvta.to.global.u64 	%rd12, %rd18;
	mov.b32 	%r302, 0;
$L__BB0_15:
	mov.u16 	%rs129, %rs4;
	mov.u32 	%r303, %r40;
	mov.u32 	%r304, %r2;
$L__BB0_16:
	mul.hi.u16 	%rs54, %rs129, -21845;
	shr.u16 	%rs55, %rs54, 4;
	mad.lo.s16 	%rs56, %rs55, -24, %rs129;
	cvt.u32.u16 	%r173, %rs56;
	mul.lo.s16 	%rs57, %rs55, 171;
	shr.u16 	%rs58, %rs57, 12;
	mul.lo.s16 	%rs59, %rs58, 24;
	sub.s16 	%rs60, %rs55, %rs59;
	mul.hi.u16 	%rs61, %rs129, -7281;
	shr.u16 	%rs62, %rs61, 9;
	mul.lo.s16 	%rs63, %rs62, 25;
	and.b16  	%rs64, %rs60, 255;
	mul.wide.u16 	%r174, %rs64, 28;
	add.s32 	%r175, %r174, %r173;
	shl.b32 	%r176, %r175, 2;
	mov.u32 	%r177, s_data;
	add.s32 	%r178, %r177, %r176;
	ld.shared.f32 	%f121, [%r178];
	cvt.u32.u16 	%r179, %rs63;
	mul.wide.u32 	%rd49, %r179, 4;
	add.s64 	%rd50, %rd12, %rd49;
	ld.global.nc.f32 	%f122, [%rd50];
	fma.rn.f32 	%f123, %f121, %f122, 0f00000000;
	ld.shared.f32 	%f124, [%r178+4];
	ld.global.nc.f32 	%f125, [%rd50+4];
	fma.rn.f32 	%f126, %f124, %f125, %f123;
	ld.shared.f32 	%f127, [%r178+8];
	ld.global.nc.f32 	%f128, [%rd50+8];
	fma.rn.f32 	%f129, %f127, %f128, %f126;
	ld.shared.f32 	%f130, [%r178+12];
	ld.global.nc.f32 	%f131, [%rd50+12];
	fma.rn.f32 	%f132, %f130, %f131, %f129;
	ld.shared.f32 	%f133, [%r178+16];
	ld.global.nc.f32 	%f134, [%rd50+16];
	fma.rn.f32 	%f135, %f133, %f134, %f132;
	ld.shared.f32 	%f136, [%r178+112];
	ld.global.nc.f32 	%f137, [%rd50+20];
	fma.rn.f32 	%f138, %f136, %f137, %f135;
	ld.shared.f32 	%f139, [%r178+116];
	ld.global.nc.f32 	%f140, [%rd50+24];
	fma.rn.f32 	%f141, %f139, %f140, %f138;
	ld.shared.f32 	%f142, [%r178+120];
	ld.global.nc.f32 	%f143, [%rd50+28];
	fma.rn.f32 	%f144, %f142, %f143, %f141;
	ld.shared.f32 	%f145, [%r178+124];
	ld.global.nc.f32 	%f146, [%rd50+32];
	fma.rn.f32 	%f147, %f145, %f146, %f144;
	ld.shared.f32 	%f148, [%r178+128];
	ld.global.nc.f32 	%f149, [%rd50+36];
	fma.rn.f32 	%f150, %f148, %f149, %f147;
	ld.shared.f32 	%f151, [%r178+224];
	ld.global.nc.f32 	%f152, [%rd50+40];
	fma.rn.f32 	%f153, %f151, %f152, %f150;
	ld.shared.f32 	%f154, [%r178+228];
	ld.global.nc.f32 	%f155, [%rd50+44];
	fma.rn.f32 	%f156, %f154, %f155, %f153;
	ld.shared.f32 	%f157, [%r178+232];
	ld.global.nc.f32 	%f158, [%rd50+48];
	fma.rn.f32 	%f159, %f157, %f158, %f156;
	ld.shared.f32 	%f160, [%r178+236];
	ld.global.nc.f32 	%f161, [%rd50+52];
	fma.rn.f32 	%f162, %f160, %f161, %f159;
	ld.shared.f32 	%f163, [%r178+240];
	ld.global.nc.f32 	%f164, [%rd50+56];
	fma.rn.f32 	%f165, %f163, %f164, %f162;
	ld.shared.f32 	%f166, [%r178+336];
	ld.global.nc.f32 	%f167, [%rd50+60];
	fma.rn.f32 	%f168, %f166, %f167, %f165;
	ld.shared.f32 	%f169, [%r178+340];
	ld.global.nc.f32 	%f170, [%rd50+64];
	fma.rn.f32 	%f171, %f169, %f170, %f168;
	ld.shared.f32 	%f172, [%r178+344];
	ld.global.nc.f32 	%f173, [%rd50+68];
	fma.rn.f32 	%f174, %f172, %f173, %f171;
	ld.shared.f32 	%f175, [%r178+348];
	ld.global.nc.f32 	%f176, [%rd50+72];
	fma.rn.f32 	%f177, %f175, %f176, %f174;
	ld.shared.f32 	%f178, [%r178+352];
	ld.global.nc.f32 	%f179, [%rd50+76];
	fma.rn.f32 	%f180, %f178, %f179, %f177;
	ld.shared.f32 	%f181, [%r178+448];
	ld.global.nc.f32 	%f182, [%rd50+80];
	fma.rn.f32 	%f183, %f181, %f182, %f180;
	ld.shared.f32 	%f184, [%r178+452];
	ld.global.nc.f32 	%f185, [%rd50+84];
	fma.rn.f32 	%f186, %f184, %f185, %f183;
	ld.shared.f32 	%f187, [%r178+456];
	ld.global.nc.f32 	%f188, [%rd50+88];
	fma.rn.f32 	%f189, %f187, %f188, %f186;
	ld.shared.f32 	%f190, [%r178+460];
	ld.global.nc.f32 	%f191, [%rd50+92];
	fma.rn.f32 	%f192, %f190, %f191, %f189;
	ld.shared.f32 	%f193, [%r178+464];
	ld.global.nc.f32 	%f194, [%rd50+96];
	fma.rn.f32 	%f195, %f193, %f194, %f192;
	cvt.u32.u16 	%r180, %rs62;
	mul.wide.u32 	%rd51, %r180, 4;
	add.s64 	%rd52, %rd11, %rd51;
	ld.global.f32 	%f196, [%rd52];
	add.f32 	%f197, %f195, %f196;
	ld.shared.f32 	%f198, [%r303];
	add.f32 	%f118, %f198, %f197;
	mov.f32 	%f119, 0f3F800000;
	mov.f32 	%f120, 0f00000000;
	// begin inline asm
	{
	.reg .pred %p;
	setp.ge.f32 %p, %f118, %f119;
	selp.f32 %f116, 1.0, 0.0, %p;
	selp.f32 %f117, %f120, %f118, %p;
	}
	// end inline asm
	st.shared.f32 	[%r303+-23216], %f116;
	st.shared.f32 	[%r303], %f117;
	add.s32 	%r304, %r304, %r11;
	add.s32 	%r303, %r303, %r22;
	add.s16 	%rs129, %rs129, %rs2;
	setp.lt.u32 	%p15, %r304, 3456;
	@%p15 bra 	$L__BB0_16;
	setp.gt.u32 	%p16, %r2, 863;
	bar.sync 	0;
	@%p16 bra 	$L__BB0_24;
	setp.eq.s32 	%p17, %r27, 3;
	mov.u32 	%r305, %r2;
	@%p17 bra 	$L__BB0_22;
	setp.eq.s32 	%p18, %r27, 0;
	ld.shared.v2.f32 	{%f199, %f200}, [%r28];
	max.f32 	%f201, %f199, 0fFF7FFFFF;
	max.f32 	%f202, %f201, %f200;
	ld.shared.v2.f32 	{%f203, %f204}, [%r28+96];
	max.f32 	%f205, %f202, %f203;
	max.f32 	%f206, %f205, %f204;
	st.shared.f32 	[%r29], %f206;
	mov.u32 	%r305, %r12;
	@%p18 bra 	$L__BB0_22;
	setp.eq.s32 	%p19, %r27, 1;
	ld.shared.v2.f32 	{%f207, %f208}, [%r30];
	max.f32 	%f209, %f207, 0fFF7FFFFF;
	max.f32 	%f210, %f209, %f208;
	ld.shared.v2.f32 	{%f211, %f212}, [%r30+96];
	max.f32 	%f213, %f210, %f211;
	max.f32 	%f214, %f213, %f212;
	st.shared.f32 	[%r31], %f214;
	mov.u32 	%r305, %r32;
	@%p19 bra 	$L__BB0_22;
	ld.shared.v2.f32 	{%f215, %f216}, [%r33];
	max.f32 	%f217, %f215, 0fFF7FFFFF;
	max.f32 	%f218, %f217, %f216;
	ld.shared.v2.f32 	{%f219, %f220}, [%r33+96];
	max.f32 	%f221, %f218, %f219;
	max.f32 	%f222, %f221, %f220;
	st.shared.f32 	[%r34], %f222;
	mov.u32 	%r305, %r35;
$L__BB0_22:
	setp.lt.u32 	%p20, %r25, 3;
	@%p20 bra 	$L__BB0_24;
$L__BB0_23:
	cvt.u16.u32 	%rs65, %r305;
	mul.hi.u16 	%rs66, %rs65, -21845;
	shr.u16 	%rs67, %rs66, 3;
	mul.lo.s16 	%rs68, %rs67, 12;
	sub.s16 	%rs69, %rs65, %rs68;
	mul.lo.s16 	%rs70, %rs67, 171;
	shr.u16 	%rs71, %rs70, 11;
	mul.lo.s16 	%rs72, %rs71, 12;
	sub.s16 	%rs73, %rs67, %rs72;
	mul.hi.u16 	%rs74, %rs65, -7281;
	shr.u16 	%rs75, %rs74, 7;
	shl.b16 	%rs76, %rs73, 1;
	shl.b16 	%rs77, %rs69, 1;
	mul.lo.s16 	%rs78, %rs75, 576;
	or.b16  	%rs79, %rs77, %rs78;
	cvt.u32.u16 	%r181, %rs79;
	and.b16  	%rs80, %rs76, 254;
	mul.wide.u16 	%r182, %rs80, 24;
	add.s32 	%r183, %r182, %r181;
	shl.b32 	%r184, %r183, 2;
	mov.u32 	%r185, s_data;
	add.s32 	%r186, %r185, 3136;
	add.s32 	%r187, %r186, %r184;
	ld.shared.v2.f32 	{%f223, %f224}, [%r187];
	max.f32 	%f225, %f223, 0fFF7FFFFF;
	max.f32 	%f226, %f225, %f224;
	ld.shared.v2.f32 	{%f227, %f228}, [%r187+96];
	max.f32 	%f229, %f226, %f227;
	max.f32 	%f230, %f229, %f228;
	shl.b32 	%r188, %r305, 2;
	add.s32 	%r189, %r185, %r188;
	add.s32 	%r190, %r189, 16960;
	st.shared.f32 	[%r189+16960], %f230;
	add.s32 	%r191, %r305, %r11;
	cvt.u16.u32 	%rs81, %r191;
	mul.hi.u16 	%rs82, %rs81, -21845;
	shr.u16 	%rs83, %rs82, 3;
	mul.lo.s16 	%rs84, %rs83, 12;
	sub.s16 	%rs85, %rs81, %rs84;
	mul.lo.s16 	%rs86, %rs83, 171;
	shr.u16 	%rs87, %rs86, 11;
	mul.lo.s16 	%rs88, %rs87, 12;
	sub.s16 	%rs89, %rs83, %rs88;
	mul.hi.u16 	%rs90, %rs81, -7281;
	shr.u16 	%rs91, %rs90, 7;
	shl.b16 	%rs92, %rs89, 1;
	shl.b16 	%rs93, %rs85, 1;
	mul.lo.s16 	%rs94, %rs91, 576;
	or.b16  	%rs95, %rs93, %rs94;
	cvt.u32.u16 	%r192, %rs95;
	and.b16  	%rs96, %rs92, 254;
	mul.wide.u16 	%r193, %rs96, 24;
	add.s32 	%r194, %r193, %r192;
	shl.b32 	%r195, %r194, 2;
	add.s32 	%r196, %r186, %r195;
	ld.shared.v2.f32 	{%f231, %f232}, [%r196];
	max.f32 	%f233, %f231, 0fFF7FFFFF;
	max.f32 	%f234, %f233, %f232;
	ld.shared.v2.f32 	{%f235, %f236}, [%r196+96];
	max.f32 	%f237, %f234, %f235;
	max.f32 	%f238, %f237, %f236;
	add.s32 	%r197, %r190, %r22;
	st.shared.f32 	[%r197], %f238;
	add.s32 	%r198, %r191, %r11;
	cvt.u16.u32 	%rs97, %r198;
	mul.hi.u16 	%rs98, %rs97, -21845;
	shr.u16 	%rs99, %rs98, 3;
	mul.lo.s16 	%rs100, %rs99, 12;
	sub.s16 	%rs101, %rs97, %rs100;
	mul.lo.s16 	%rs102, %rs99, 171;
	shr.u16 	%rs103, %rs102, 11;
	mul.lo.s16 	%rs104, %rs103, 12;
	sub.s16 	%rs105, %rs99, %rs104;
	mul.hi.u16 	%rs106, %rs97, -7281;
	shr.u16 	%rs107, %rs106, 7;
	shl.b16 	%rs108, %rs105, 1;
	shl.b16 	%rs109, %rs101, 1;
	mul.lo.s16 	%rs110, %rs107, 576;
	or.b16  	%rs111, %rs109, %rs110;
	cvt.u32.u16 	%r199, %rs111;
	and.b16  	%rs112, %rs108, 254;
	mul.wide.u16 	%r200, %rs112, 24;
	add.s32 	%r201, %r200, %r199;
	shl.b32 	%r202, %r201, 2;
	add.s32 	%r203, %r186, %r202;
	ld.shared.v2.f32 	{%f239, %f240}, [%r203];
	max.f32 	%f241, %f239, 0fFF7FFFFF;
	max.f32 	%f242, %f241, %f240;
	ld.shared.v2.f32 	{%f243, %f244}, [%r203+96];
	max.f32 	%f245, %f242, %f243;
	max.f32 	%f246, %f245, %f244;
	add.s32 	%r204, %r197, %r22;
	st.shared.f32 	[%r204], %f246;
	add.s32 	%r205, %r198, %r11;
	cvt.u16.u32 	%rs113, %r205;
	mul.hi.u16 	%rs114, %rs113, -21845;
	shr.u16 	%rs115, %rs114, 3;
	mul.lo.s16 	%rs116, %rs115, 12;
	sub.s16 	%rs117, %rs113, %rs116;
	mul.lo.s16 	%rs118, %rs115, 171;
	shr.u16 	%rs119, %rs118, 11;
	mul.lo.s16 	%rs120, %rs119, 12;
	sub.s16 	%rs121, %rs115, %rs120;
	mul.hi.u16 	%rs122, %rs113, -7281;
	shr.u16 	%rs123, %rs122, 7;
	shl.b16 	%rs124, %rs121, 1;
	shl.b16 	%rs125, %rs117, 1;
	mul.lo.s16 	%rs126, %rs123, 576;
	or.b16  	%rs127, %rs125, %rs126;
	cvt.u32.u16 	%r206, %rs127;
	and.b16  	%rs128, %rs124, 254;
	mul.wide.u16 	%r207, %rs128, 24;
	add.s32 	%r208, %r207, %r206;
	shl.b32 	%r209, %r208, 2;
	add.s32 	%r210, %r186, %r209;
	ld.shared.v2.f32 	{%f247, %f248}, [%r210];
	max.f32 	%f249, %f247, 0fFF7FFFFF;
	max.f32 	%f250, %f249, %f248;
	ld.shared.v2.f32 	{%f251, %f252}, [%r210+96];
	max.f32 	%f253, %f250, %f251;
	max.f32 	%f254, %f253, %f252;
	add.s32 	%r211, %r204, %r22;
	st.shared.f32 	[%r211], %f254;
	add.s32 	%r305, %r205, %r11;
	setp.lt.u32 	%p21, %r305, 864;
	@%p21 bra 	$L__BB0_23;
$L__BB0_24:
	bar.sync 	0;
	mov.u32 	%r307, %r2;
$L__BB0_25:
	and.b32  	%r50, %r307, 7;
	shr.u32 	%r213, %r307, 3;
	and.b32  	%r214, %r213, 7;
	shr.u32 	%r51, %r307, 6;
	mul.lo.s32 	%r52, %r51, 150;
	mul.lo.s32 	%r53, %r214, 12;
	mov.f32 	%f451, 0f00000000;
	mov.b32 	%r308, 0;
$L__BB0_26:
	mul.lo.s32 	%r215, %r308, 144;
	or.b32  	%r216, %r215, %r50;
	mad.lo.s32 	%r217, %r308, 25, %r52;
	add.s32 	%r218, %r216, %r53;
	shl.b32 	%r219, %r218, 2;
	mov.u32 	%r220, s_data;
	add.s32 	%r221, %r220, %r219;
	add.s32 	%r55, %r221, 16960;
	ld.shared.f32 	%f256, [%r221+16960];
	setp.eq.f32 	%p22, %f256, 0f00000000;
	mul.wide.u32 	%rd53, %r217, 4;
	add.s64 	%rd13, %rd10, %rd53;
	@%p22 bra 	$L__BB0_28;
	ld.global.nc.f32 	%f257, [%rd13];
	add.f32 	%f451, %f451, %f257;
$L__BB0_28:
	ld.shared.f32 	%f258, [%r55+4];
	setp.eq.f32 	%p23, %f258, 0f00000000;
	@%p23 bra 	$L__BB0_30;
	ld.global.nc.f32 	%f259, [%rd13+4];
	add.f32 	%f451, %f451, %f259;
$L__BB0_30:
	ld.shared.f32 	%f260, [%r55+8];
	setp.eq.f32 	%p24, %f260, 0f00000000;
	@%p24 bra 	$L__BB0_32;
	ld.global.nc.f32 	%f261, [%rd13+8];
	add.f32 	%f451, %f451, %f261;
$L__BB0_32:
	ld.shared.f32 	%f262, [%r55+12];
	setp.eq.f32 	%p25, %f262, 0f00000000;
	@%p25 bra 	$L__BB0_34;
	ld.global.nc.f32 	%f263, [%rd13+12];
	add.f32 	%f451, %f451, %f263;
$L__BB0_34:
	ld.shared.f32 	%f264, [%r55+16];
	setp.eq.f32 	%p26, %f264, 0f00000000;
	@%p26 bra 	$L__BB0_36;
	ld.global.nc.f32 	%f265, [%rd13+16];
	add.f32 	%f451, %f451, %f265;
$L__BB0_36:
	ld.shared.f32 	%f266, [%r55+48];
	setp.eq.f32 	%p27, %f266, 0f00000000;
	@%p27 bra 	$L__BB0_38;
	ld.global.nc.f32 	%f267, [%rd13+20];
	add.f32 	%f451, %f451, %f267;
$L__BB0_38:
	ld.shared.f32 	%f268, [%r55+52];
	setp.eq.f32 	%p28, %f268, 0f00000000;
	@%p28 bra 	$L__BB0_40;
	ld.global.nc.f32 	%f269, [%rd13+24];
	add.f32 	%f451, %f451, %f269;
$L__BB0_40:
	ld.shared.f32 	%f270, [%r55+56];
	setp.eq.f32 	%p29, %f270, 0f00000000;
	@%p29 bra 	$L__BB0_42;
	ld.global.nc.f32 	%f271, [%rd13+28];
	add.f32 	%f451, %f451, %f271;
$L__BB0_42:
	ld.shared.f32 	%f272, [%r55+60];
	setp.eq.f32 	%p30, %f272, 0f00000000;
	@%p30 bra 	$L__BB0_44;
	ld.global.nc.f32 	%f273, [%rd13+32];
	add.f32 	%f451, %f451, %f273;
$L__BB0_44:
	ld.shared.f32 	%f274, [%r55+64];
	setp.eq.f32 	%p31, %f274, 0f00000000;
	@%p31 bra 	$L__BB0_46;
	ld.global.nc.f32 	%f275, [%rd13+36];
	add.f32 	%f451, %f451, %f275;
$L__BB0_46:
	ld.shared.f32 	%f276, [%r55+96];
	setp.eq.f32 	%p32, %f276, 0f00000000;
	@%p32 bra 	$L__BB0_48;
	ld.global.nc.f32 	%f277, [%rd13+40];
	add.f32 	%f451, %f451, %f277;
$L__BB0_48:
	ld.shared.f32 	%f278, [%r55+100];
	setp.eq.f32 	%p33, %f278, 0f00000000;
	@%p33 bra 	$L__BB0_50;
	ld.global.nc.f32 	%f279, [%rd13+44];
	add.f32 	%f451, %f451, %f279;
$L__BB0_50:
	ld.shared.f32 	%f280, [%r55+104];
	setp.eq.f32 	%p34, %f280, 0f00000000;
	@%p34 bra 	$L__BB0_52;
	ld.global.nc.f32 	%f281, [%rd13+48];
	add.f32 	%f451, %f451, %f281;
$L__BB0_52:
	ld.shared.f32 	%f282, [%r55+108];
	setp.eq.f32 	%p35, %f282, 0f00000000;
	@%p35 bra 	$L__BB0_54;
	ld.global.nc.f32 	%f283, [%rd13+52];
	add.f32 	%f451, %f451, %f283;
$L__BB0_54:
	ld.shared.f32 	%f284, [%r55+112];
	setp.eq.f32 	%p36, %f284, 0f00000000;
	@%p36 bra 	$L__BB0_56;
	ld.global.nc.f32 	%f285, [%rd13+56];
	add.f32 	%f451, %f451, %f285;
$L__BB0_56:
	ld.shared.f32 	%f286, [%r55+144];
	setp.eq.f32 	%p37, %f286, 0f00000000;
	@%p37 bra 	$L__BB0_58;
	ld.global.nc.f32 	%f287, [%rd13+60];
	add.f32 	%f451, %f451, %f287;
$L__BB0_58:
	ld.shared.f32 	%f288, [%r55+148];
	setp.eq.f32 	%p38, %f288, 0f00000000;
	@%p38 bra 	$L__BB0_60;
	ld.global.nc.f32 	%f289, [%rd13+64];
	add.f32 	%f451, %f451, %f289;
$L__BB0_60:
	ld.shared.f32 	%f290, [%r55+152];
	setp.eq.f32 	%p39, %f290, 0f00000000;
	@%p39 bra 	$L__BB0_62;
	ld.global.nc.f32 	%f291, [%rd13+68];
	add.f32 	%f451, %f451, %f291;
$L__BB0_62:
	ld.shared.f32 	%f292, [%r55+156];
	setp.eq.f32 	%p40, %f292, 0f00000000;
	@%p40 bra 	$L__BB0_64;
	ld.global.nc.f32 	%f293, [%rd13+72];
	add.f32 	%f451, %f451, %f293;
$L__BB0_64:
	ld.shared.f32 	%f294, [%r55+160];
	setp.eq.f32 	%p41, %f294, 0f00000000;
	@%p41 bra 	$L__BB0_66;
	ld.global.nc.f32 	%f295, [%rd13+76];
	add.f32 	%f451, %f451, %f295;
$L__BB0_66:
	ld.shared.f32 	%f296, [%r55+192];
	setp.eq.f32 	%p42, %f296, 0f00000000;
	@%p42 bra 	$L__BB0_68;
	ld.global.nc.f32 	%f297, [%rd13+80];
	add.f32 	%f451, %f451, %f297;
$L__BB0_68:
	ld.shared.f32 	%f298, [%r55+196];
	setp.eq.f32 	%p43, %f298, 0f00000000;
	@%p43 bra 	$L__BB0_70;
	ld.global.nc.f32 	%f299, [%rd13+84];
	add.f32 	%f451, %f451, %f299;
$L__BB0_70:
	ld.shared.f32 	%f300, [%r55+200];
	setp.eq.f32 	%p44, %f300, 0f00000000;
	@%p44 bra 	$L__BB0_72;
	ld.global.nc.f32 	%f301, [%rd13+88];
	add.f32 	%f451, %f451, %f301;
$L__BB0_72:
	ld.shared.f32 	%f302, [%r55+204];
	setp.eq.f32 	%p45, %f302, 0f00000000;
	@%p45 bra 	$L__BB0_74;
	ld.global.nc.f32 	%f303, [%rd13+92];
	add.f32 	%f451, %f451, %f303;
$L__BB0_74:
	ld.shared.f32 	%f304, [%r55+208];
	setp.eq.f32 	%p46, %f304, 0f00000000;
	@%p46 bra 	$L__BB0_76;
	ld.global.nc.f32 	%f305, [%rd13+96];
	add.f32 	%f451, %f451, %f305;
$L__BB0_76:
	add.s32 	%r308, %r308, 1;
	setp.ne.s32 	%p47, %r308, 6;
	@%p47 bra 	$L__BB0_26;
	mul.wide.u32 	%rd54, %r51, 4;
	add.s64 	%rd55, %rd9, %rd54;
	ld.global.f32 	%f311, [%rd55];
	add.f32 	%f312, %f451, %f311;
	shl.b32 	%r222, %r307, 2;
	mov.u32 	%r223, s_data;
	add.s32 	%r224, %r223, %r222;
	ld.shared.f32 	%f313, [%r224+40176];
	add.f32 	%f308, %f313, %f312;
	mov.f32 	%f309, 0f3F800000;
	mov.f32 	%f310, 0f00000000;
	// begin inline asm
	{
	.reg .pred %p;
	setp.ge.f32 %p, %f308, %f309;
	selp.f32 %f306, 1.0, 0.0, %p;
	selp.f32 %f307, %f310, %f308, %p;
	}
	// end inline asm
	st.shared.f32 	[%r224+20416], %f306;
	st.shared.f32 	[%r224+40176], %f307;
	add.s32 	%r307, %r307, %r11;
	setp.lt.u32 	%p48, %r307, 1024;
	@%p48 bra 	$L__BB0_25;
	setp.gt.u32 	%p49, %r2, 255;
	bar.sync 	0;
	@%p49 bra 	$L__BB0_86;
	setp.eq.s32 	%p50, %r36, 3;
	mov.u32 	%r309, %r2;
	@%p50 bra 	$L__BB0_83;
	setp.eq.s32 	%p51, %r36, 0;
	ld.shared.v2.f32 	{%f314, %f315}, [%r37];
	max.f32 	%f316, %f314, 0fFF7FFFFF;
	max.f32 	%f317, %f316, %f315;
	ld.shared.v2.f32 	{%f318, %f319}, [%r37+32];
	max.f32 	%f320, %f317, %f318;
	max.f32 	%f321, %f320, %f319;
	st.shared.f32 	[%r24+-20576], %f321;
	mov.u32 	%r309, %r12;
	@%p51 bra 	$L__BB0_83;
	setp.eq.s32 	%p52, %r36, 1;
	ld.shared.v2.f32 	{%f322, %f323}, [%r38];
	max.f32 	%f324, %f322, 0fFF7FFFFF;
	max.f32 	%f325, %f324, %f323;
	ld.shared.v2.f32 	{%f326, %f327}, [%r38+32];
	max.f32 	%f328, %f325, %f326;
	max.f32 	%f329, %f328, %f327;
	st.shared.f32 	[%r31+7552], %f329;
	mov.u32 	%r309, %r32;
	@%p52 bra 	$L__BB0_83;
	ld.shared.v2.f32 	{%f330, %f331}, [%r39];
	max.f32 	%f332, %f330, 0fFF7FFFFF;
	max.f32 	%f333, %f332, %f331;
	ld.shared.v2.f32 	{%f334, %f335}, [%r39+32];
	max.f32 	%f336, %f333, %f334;
	max.f32 	%f337, %f336, %f335;
	st.shared.f32 	[%r34+7552], %f337;
	mov.u32 	%r309, %r35;
$L__BB0_83:
	setp.lt.u32 	%p53, %r26, 3;
	@%p53 bra 	$L__BB0_86;
	add.s32 	%r225, %r11, %r309;
	shl.b32 	%r226, %r309, 1;
	and.b32  	%r59, %r226, 6;
	shl.b32 	%r227, %r225, 1;
	and.b32  	%r60, %r227, 6;
$L__BB0_85:
	shl.b32 	%r228, %r309, 2;
	and.b32  	%r229, %r228, 960;
	or.b32  	%r230, %r59, %r229;
	shl.b32 	%r231, %r230, 2;
	shl.b32 	%r232, %r309, 4;
	and.b32  	%r233, %r232, 192;
	or.b32  	%r234, %r233, %r231;
	mov.u32 	%r235, s_data;
	add.s32 	%r236, %r235, 20416;
	add.s32 	%r237, %r236, %r234;
	ld.shared.v2.f32 	{%f338, %f339}, [%r237];
	max.f32 	%f340, %f338, 0fFF7FFFFF;
	max.f32 	%f341, %f340, %f339;
	ld.shared.v2.f32 	{%f342, %f343}, [%r237+32];
	max.f32 	%f344, %f341, %f342;
	max.f32 	%f345, %f344, %f343;
	add.s32 	%r238, %r235, %r228;
	add.s32 	%r239, %r238, 24512;
	st.shared.f32 	[%r238+24512], %f345;
	add.s32 	%r240, %r309, %r11;
	shl.b32 	%r241, %r240, 2;
	and.b32  	%r242, %r241, 960;
	or.b32  	%r243, %r60, %r242;
	shl.b32 	%r244, %r240, 4;
	and.b32  	%r245, %r244, 192;
	shl.b32 	%r246, %r243, 2;
	or.b32  	%r247, %r245, %r246;
	add.s32 	%r248, %r236, %r247;
	ld.shared.v2.f32 	{%f346, %f347}, [%r248];
	max.f32 	%f348, %f346, 0fFF7FFFFF;
	max.f32 	%f349, %f348, %f347;
	ld.shared.v2.f32 	{%f350, %f351}, [%r248+32];
	max.f32 	%f352, %f349, %f350;
	max.f32 	%f353, %f352, %f351;
	add.s32 	%r249, %r239, %r22;
	st.shared.f32 	[%r249], %f353;
	add.s32 	%r250, %r240, %r11;
	shl.b32 	%r251, %r250, 4;
	and.b32  	%r252, %r251, 3840;
	shl.b32 	%r253, %r250, 3;
	and.b32  	%r254, %r253, 24;
	or.b32  	%r255, %r254, %r252;
	and.b32  	%r256, %r251, 192;
	or.b32  	%r257, %r256, %r255;
	add.s32 	%r258, %r236, %r257;
	ld.shared.v2.f32 	{%f354, %f355}, [%r258];
	max.f32 	%f356, %f354, 0fFF7FFFFF;
	max.f32 	%f357, %f356, %f355;
	ld.shared.v2.f32 	{%f358, %f359}, [%r258+32];
	max.f32 	%f360, %f357, %f358;
	max.f32 	%f361, %f360, %f359;
	add.s32 	%r259, %r249, %r22;
	st.shared.f32 	[%r259], %f361;
	add.s32 	%r260, %r250, %r11;
	shl.b32 	%r261, %r260, 4;
	and.b32  	%r262, %r261, 3840;
	shl.b32 	%r263, %r260, 3;
	and.b32  	%r264, %r263, 24;
	or.b32  	%r265, %r264, %r262;
	and.b32  	%r266, %r261, 192;
	or.b32  	%r267, %r266, %r265;
	add.s32 	%r268, %r236, %r267;
	ld.shared.v2.f32 	{%f362, %f363}, [%r268];
	max.f32 	%f364, %f362, 0fFF7FFFFF;
	max.f32 	%f365, %f364, %f363;
	ld.shared.v2.f32 	{%f366, %f367}, [%r268+32];
	max.f32 	%f368, %f365, %f366;
	max.f32 	%f369, %f368, %f367;
	add.s32 	%r269, %r259, %r22;
	st.shared.f32 	[%r269], %f369;
	add.s32 	%r309, %r260, %r11;
	setp.lt.u32 	%p54, %r309, 256;
	@%p54 bra 	$L__BB0_85;
$L__BB0_86:
	setp.gt.u32 	%p55, %r2, 119;
	bar.sync 	0;
	@%p55 bra 	$L__BB0_123;
	mov.u32 	%r311, %r2;
$L__BB0_88:
	shl.b32 	%r64, %r311, 8;
	mov.f32 	%f477, 0f00000000;
	mov.b32 	%r312, 0;
$L__BB0_89:
	shl.b32 	%r271, %r312, 2;
	mov.u32 	%r272, s_data;
	add.s32 	%r273, %r272, %r271;
	add.s32 	%r66, %r273, 24512;
	ld.shared.f32 	%f371, [%r273+24512];
	setp.eq.f32 	%p56, %f371, 0f00000000;
	add.s32 	%r274, %r64, %r312;
	mul.wide.u32 	%rd56, %r274, 4;
	add.s64 	%rd14, %rd8, %rd56;
	@%p56 bra 	$L__BB0_91;
	ld.global.nc.f32 	%f372, [%rd14];
	add.f32 	%f477, %f477, %f372;
$L__BB0_91:
	ld.shared.f32 	%f373, [%r66+4];
	setp.eq.f32 	%p57, %f373, 0f00000000;
	@%p57 bra 	$L__BB0_93;
	ld.global.nc.f32 	%f374, [%rd14+4];
	add.f32 	%f477, %f477, %f374;
$L__BB0_93:
	ld.shared.f32 	%f375, [%r66+8];
	setp.eq.f32 	%p58, %f375, 0f00000000;
	@%p58 bra 	$L__BB0_95;
	ld.global.nc.f32 	%f376, [%rd14+8];
	add.f32 	%f477, %f477, %f376;
$L__BB0_95:
	ld.shared.f32 	%f377, [%r66+12];
	setp.eq.f32 	%p59, %f377, 0f00000000;
	@%p59 bra 	$L__BB0_97;
	ld.global.nc.f32 	%f378, [%rd14+12];
	add.f32 	%f477, %f477, %f378;
$L__BB0_97:
	ld.shared.f32 	%f379, [%r66+16];
	setp.eq.f32 	%p60, %f379, 0f00000000;
	@%p60 bra 	$L__BB0_99;
	ld.global.nc.f32 	%f380, [%rd14+16];
	add.f32 	%f477, %f477, %f380;
$L__BB0_99:
	ld.shared.f32 	%f381, [%r66+20];
	setp.eq.f32 	%p61, %f381, 0f00000000;
	@%p61 bra 	$L__BB0_101;
	ld.global.nc.f32 	%f382, [%rd14+20];
	add.f32 	%f477, %f477, %f382;
$L__BB0_101:
	ld.shared.f32 	%f383, [%r66+24];
	setp.eq.f32 	%p62, %f383, 0f00000000;
	@%p62 bra 	$L__BB0_103;
	ld.global.nc.f32 	%f384, [%rd14+24];
	add.f32 	%f477, %f477, %f384;
$L__BB0_103:
	ld.shared.f32 	%f385, [%r66+28];
	setp.eq.f32 	%p63, %f385, 0f00000000;
	@%p63 bra 	$L__BB0_105;
	ld.global.nc.f32 	%f386, [%rd14+28];
	add.f32 	%f477, %f477, %f386;
$L__BB0_105:
	ld.shared.f32 	%f387, [%r66+32];
	setp.eq.f32 	%p64, %f387, 0f00000000;
	@%p64 bra 	$L__BB0_107;
	ld.global.nc.f32 	%f388, [%rd14+32];
	add.f32 	%f477, %f477, %f388;
$L__BB0_107:
	ld.shared.f32 	%f389, [%r66+36];
	setp.eq.f32 	%p65, %f389, 0f00000000;
	@%p65 bra 	$L__BB0_109;
	ld.global.nc.f32 	%f390, [%rd14+36];
	add.f32 	%f477, %f477, %f390;
$L__BB0_109:
	ld.shared.f32 	%f391, [%r66+40];
	setp.eq.f32 	%p66, %f391, 0f00000000;
	@%p66 bra 	$L__BB0_111;
	ld.global.nc.f32 	%f392, [%rd14+40];
	add.f32 	%f477, %f477, %f392;
$L__BB0_111:
	ld.shared.f32 	%f393, [%r66+44];
	setp.eq.f32 	%p67, %f393, 0f00000000;
	@%p67 bra 	$L__BB0_113;
	ld.global.nc.f32 	%f394, [%rd14+44];
	add.f32 	%f477, %f477, %f394;
$L__BB0_113:
	ld.shared.f32 	%f395, [%r66+48];
	setp.eq.f32 	%p68, %f395, 0f00000000;
	@%p68 bra 	$L__BB0_115;
	ld.global.nc.f32 	%f396, [%rd14+48];
	add.f32 	%f477, %f477, %f396;
$L__BB0_115:
	ld.shared.f32 	%f397, [%r66+52];
	setp.eq.f32 	%p69, %f397, 0f00000000;
	@%p69 bra 	$L__BB0_117;
	ld.global.nc.f32 	%f398, [%rd14+52];
	add.f32 	%f477, %f477, %f398;
$L__BB0_117:
	ld.shared.f32 	%f399, [%r66+56];
	setp.eq.f32 	%p70, %f399, 0f00000000;
	@%p70 bra 	$L__BB0_119;
	ld.global.nc.f32 	%f400, [%rd14+56];
	add.f32 	%f477, %f477, %f400;
$L__BB0_119:
	ld.shared.f32 	%f401, [%r66+60];
	setp.eq.f32 	%p71, %f401, 0f00000000;
	@%p71 bra 	$L__BB0_121;
	ld.global.nc.f32 	%f402, [%rd14+60];
	add.f32 	%f477, %f477, %f402;
$L__BB0_121:
	add.s32 	%r312, %r312, 16;
	setp.ne.s32 	%p72, %r312, 256;
	@%p72 bra 	$L__BB0_89;
	mul.wide.u32 	%rd57, %r311, 4;
	add.s64 	%rd58, %rd7, %rd57;
	ld.global.f32 	%f408, [%rd58];
	add.f32 	%f409, %f477, %f408;
	shl.b32 	%r275, %r311, 2;
	mov.u32 	%r276, s_data;
	add.s32 	%r277, %r276, %r275;
	ld.shared.f32 	%f410, [%r277+44272];
	add.f32 	%f405, %f410, %f409;
	mov.f32 	%f406, 0f3F800000;
	mov.f32 	%f407, 0f00000000;
	// begin inline asm
	{
	.reg .pred %p;
	setp.ge.f32 %p, %f405, %f406;
	selp.f32 %f403, 1.0, 0.0, %p;
	selp.f32 %f404, %f407, %f405, %p;
	}
	// end inline asm
	st.shared.f32 	[%r277+25536], %f403;
	st.shared.f32 	[%r277+44272], %f404;
	add.s32 	%r311, %r311, %r11;
	setp.lt.u32 	%p73, %r311, 120;
	@%p73 bra 	$L__BB0_88;
$L__BB0_123:
	setp.gt.u32 	%p74, %r2, 83;
	bar.sync 	0;
	@%p74 bra 	$L__BB0_144;
	mov.u32 	%r313, %r2;
$L__BB0_125:
	mul.lo.s32 	%r70, %r313, 120;
	mov.f32 	%f494, 0f00000000;
	mov.b32 	%r314, 0;
$L__BB0_126:
	shl.b32 	%r279, %r314, 2;
	mov.u32 	%r280, s_data;
	add.s32 	%r281, %r280, %r279;
	add.s32 	%r72, %r281, 25536;
	ld.shared.f32 	%f412, [%r281+25536];
	setp.eq.f32 	%p75, %f412, 0f00000000;
	add.s32 	%r282, %r314, %r70;
	mul.wide.u32 	%rd59, %r282, 4;
	add.s64 	%rd15, %rd6, %rd59;
	@%p75 bra 	$L__BB0_128;
	ld.global.nc.f32 	%f413, [%rd15];
	add.f32 	%f494, %f494, %f413;
$L__BB0_128:
	ld.shared.f32 	%f414, [%r72+4];
	setp.eq.f32 	%p76, %f414, 0f00000000;
	@%p76 bra 	$L__BB0_130;
	ld.global.nc.f32 	%f415, [%rd15+4];
	add.f32 	%f494, %f494, %f415;
$L__BB0_130:
	ld.shared.f32 	%f416, [%r72+8];
	setp.eq.f32 	%p77, %f416, 0f00000000;
	@%p77 bra 	$L__BB0_132;
	ld.global.nc.f32 	%f417, [%rd15+8];
	add.f32 	%f494, %f494, %f417;
$L__BB0_132:
	ld.shared.f32 	%f418, [%r72+12];
	setp.eq.f32 	%p78, %f418, 0f00000000;
	@%p78 bra 	$L__BB0_134;
	ld.global.nc.f32 	%f419, [%rd15+12];
	add.f32 	%f494, %f494, %f419;
$L__BB0_134:
	ld.shared.f32 	%f420, [%r72+16];
	setp.eq.f32 	%p79, %f420, 0f00000000;
	@%p79 bra 	$L__BB0_136;
	ld.global.nc.f32 	%f421, [%rd15+16];
	add.f32 	%f494, %f494, %f421;
$L__BB0_136:
	ld.shared.f32 	%f422, [%r72+20];
	setp.eq.f32 	%p80, %f422, 0f00000000;
	@%p80 bra 	$L__BB0_138;
	ld.global.nc.f32 	%f423, [%rd15+20];
	add.f32 	%f494, %f494, %f423;
$L__BB0_138:
	ld.shared.f32 	%f424, [%r72+24];
	setp.eq.f32 	%p81, %f424, 0f00000000;
	@%p81 bra 	$L__BB0_140;
	ld.global.nc.f32 	%f425, [%rd15+24];
	add.f32 	%f494, %f494, %f425;
$L__BB0_140:
	ld.shared.f32 	%f426, [%r72+28];
	setp.eq.f32 	%p82, %f426, 0f00000000;
	@%p82 bra 	$L__BB0_142;
	ld.global.nc.f32 	%f427, [%rd15+28];
	add.f32 	%f494, %f494, %f427;
$L__BB0_142:
	add.s32 	%r314, %r314, 8;
	setp.ne.s32 	%p83, %r314, 120;
	@%p83 bra 	$L__BB0_126;
	mul.wide.u32 	%rd60, %r313, 4;
	add.s64 	%rd61, %rd5, %rd60;
	ld.global.f32 	%f433, [%rd61];
	add.f32 	%f434, %f494, %f433;
	shl.b32 	%r283, %r313, 2;
	mov.u32 	%r284, s_data;
	add.s32 	%r285, %r284, %r283;
	ld.shared.f32 	%f435, [%r285+44752];
	add.f32 	%f430, %f435, %f434;
	mov.f32 	%f431, 0f3F800000;
	mov.f32 	%f432, 0f00000000;
	// begin inline asm
	{
	.reg .pred %p;
	setp.ge.f32 %p, %f430, %f431;
	selp.f32 %f428, 1.0, 0.0, %p;
	selp.f32 %f429, %f432, %f430, %p;
	}
	// end inline asm
	st.shared.f32 	[%r285+26016], %f428;
	st.shared.f32 	[%r285+44752], %f429;
	add.s32 	%r313, %r313, %r11;
	setp.lt.u32 	%p84, %r313, 84;
	@%p84 bra 	$L__BB0_125;
$L__BB0_144:
	setp.gt.u32 	%p85, %r2, 9;
	bar.sync 	0;
	@%p85 bra 	$L__BB0_157;
	mov.u32 	%r315, %r2;
$L__BB0_146:
	mul.lo.s32 	%r76, %r315, 84;
	mov.f32 	%f503, 0f00000000;
	mov.b32 	%r316, 0;
$L__BB0_147:
	shl.b32 	%r287, %r316, 2;
	mov.u32 	%r288, s_data;
	add.s32 	%r289, %r288, %r287;
	add.s32 	%r78, %r289, 26016;
	ld.shared.f32 	%f437, [%r289+26016];
	setp.eq.f32 	%p86, %f437, 0f00000000;
	add.s32 	%r290, %r316, %r76;
	mul.wide.u32 	%rd62, %r290, 4;
	add.s64 	%rd16, %rd4, %rd62;
	@%p86 bra 	$L__BB0_149;
	ld.global.nc.f32 	%f438, [%rd16];
	add.f32 	%f503, %f503, %f438;
$L__BB0_149:
	ld.shared.f32 	%f439, [%r78+4];
	setp.eq.f32 	%p87, %f439, 0f00000000;
	@%p87 bra 	$L__BB0_151;
	ld.global.nc.f32 	%f440, [%rd16+4];
	add.f32 	%f503, %f503, %f440;
$L__BB0_151:
	ld.shared.f32 	%f441, [%r78+8];
	setp.eq.f32 	%p88, %f441, 0f00000000;
	@%p88 bra 	$L__BB0_153;
	ld.global.nc.f32 	%f442, [%rd16+8];
	add.f32 	%f503, %f503, %f442;
$L__BB0_153:
	ld.shared.f32 	%f443, [%r78+12];
	setp.eq.f32 	%p89, %f443, 0f00000000;
	@%p89 bra 	$L__BB0_155;
	ld.global.nc.f32 	%f444, [%rd16+12];
	add.f32 	%f503, %f503, %f444;
$L__BB0_155:
	add.s32 	%r316, %r316, 4;
	setp.ne.s32 	%p90, %r316, 84;
	@%p90 bra 	$L__BB0_147;
	mul.wide.u32 	%rd63, %r315, 4;
	add.s64 	%rd64, %rd3, %rd63;
	ld.global.f32 	%f445, [%rd64];
	add.f32 	%f446, %f503, %f445;
	shl.b32 	%r291, %r315, 2;
	mov.u32 	%r292, s_data;
	add.s32 	%r293, %r292, %r291;
	ld.shared.f32 	%f447, [%r293+45088];
	add.f32 	%f448, %f447, %f446;
	st.shared.f32 	[%r293+45088], %f448;
	add.s32 	%r315, %r315, %r11;
	setp.lt.u32 	%p91, %r315, 10;
	@%p91 bra 	$L__BB0_146;
$L__BB0_157:
	bar.sync 	0;
	add.s32 	%r302, %r302, 1;
	setp.ne.s32 	%p92, %r302, %r82;
	@%p92 bra 	$L__BB0_15;
$L__BB0_158:
	setp.gt.u32 	%p93, %r2, 9;
	@%p93 bra 	$L__BB0_160;
	ld.param.u64 	%rd71, [_Z26scnn_inference_mega_kernelPKfPfS0_S0_S0_S0_S0_S0_S0_S0_S0_S0_ii_param_1];
	ld.shared.f32 	%f449, [%r24];
	mul.wide.u32 	%rd65, %r1, 10;
	cvt.u64.u32 	%rd66, %r2;
	add.s64 	%rd67, %rd65, %rd66;
	cvta.to.global.u64 	%rd68, %rd71;
	shl.b64 	%rd69, %rd67, 2;
	add.s64 	%rd70, %rd68, %rd69;
	st.global.f32 	[%rd70], %f449;
$L__BB0_160:
	ret;
$L__BB0_161:
	cvt.u64.u32 	%rd33, %r296;
	add.s64 	%rd34, %rd2, %rd33;
	shl.b64 	%rd35, %rd34, 2;
	add.s64 	%rd36, %rd1, %rd35;
	ld.global.f32 	%f112, [%rd36];
	shl.b32 	%r96, %r296, 2;
	mov.u32 	%r97, s_data;
	add.s32 	%r98, %r97, %r96;
	st.shared.f32 	[%r98], %f112;
	add.s32 	%r99, %r296, %r3;
	cvt.u64.u32 	%rd37, %r99;
	add.s64 	%rd38, %rd2, %rd37;
	shl.b64 	%rd39, %rd38, 2;
	add.s64 	%rd40, %rd1, %rd39;
	ld.global.f32 	%f113, [%rd40];
	shl.b32 	%r100, %r3, 2;
	add.s32 	%r101, %r98, %r100;
	st.shared.f32 	[%r101], %f113;
	add.s32 	%r102, %r99, %r3;
	cvt.u64.u32 	%rd41, %r102;
	add.s64 	%rd42, %rd2, %rd41;
	shl.b64 	%rd43, %rd42, 2;
	add.s64 	%rd44, %rd1, %rd43;
	ld.global.f32 	%f114, [%rd44];
	add.s32 	%r103, %r101, %r100;
	st.shared.f32 	[%r103], %f114;
	add.s32 	%r104, %r102, %r3;
	cvt.u64.u32 	%rd45, %r104;
	add.s64 	%rd46, %rd2, %rd45;
	shl.b64 	%rd47, %rd46, 2;
	add.s64 	%rd48, %rd1, %rd47;
	ld.global.f32 	%f115, [%rd48];
	add.s32 	%r105, %r103, %r100;
	st.shared.f32 	[%r105], %f115;
	add.s32 	%r296, %r104, %r3;
	setp.lt.u32 	%p7, %r296, 784;
	@%p7 bra 	$L__BB0_161;
	bra.uni 	$L__BB0_6;

}


// ===== COMPILED SASS (sm_100) =====

	.target	sm_100

	.elftype	@"ET_EXEC"


//--------------------- .note.nv.tkinfo           --------------------------
	.section	.note.nv.tkinfo,"",@"SHT_NOTE"
	.sectionflags	@"SHF_NOTE_NV_TKINFO"
	.tkinfo
        /*0018*/ 	.word	0x00000002
        /*0030*/ 	.string	""
        /*0030*/ 	.string	"ptxas"
        /*0030*/ 	.string	"Cuda compilation tools, release 13.0, V13.0.88"
        /*0030*/ 	.string	"Build cuda_13.0.r13.0/compiler.36424714_0"
        /*0030*/ 	.string	"-arch sm_100 -m 64 "



//--------------------- .note.nv.cuinfo           --------------------------
	.section	.note.nv.cuinfo,"",@"SHT_NOTE"
	.sectionflags	@"SHF_NOTE_NV_CUINFO"
        /*0018*/ 	.short	0x0002
        /*001a*/ 	.short	0x0064
        /*001c*/ 	.short	0x0082
	.zero		2


//--------------------- .nv.info                  --------------------------
	.section	.nv.info,"",@"SHT_CUDA_INFO"
	.align	4


	//----- nvinfo : EIATTR_REGCOUNT
	.align		4
        /*0000*/ 	.byte	0x04, 0x2f
        /*0002*/ 	.short	(.L_1 - .L_0)
	.align		4
.L_0:
        /*0004*/ 	.word	index@(_Z26scnn_inference_mega_kernelPKfPfS0_S0_S0_S0_S0_S0_S0_S0_S0_S0_ii)
        /*0008*/ 	.word	0x00000020


	//----- nvinfo : EIATTR_FRAME_SIZE
	.align		4
.L_1:
        /*000c*/ 	.byte	0x04, 0x11
        /*000e*/ 	.short	(.L_3 - .L_2)
	.align		4
.L_2:
        /*0010*/ 	.word	index@($__internal_0_$__cuda_sm20_div_u16)
        /*0014*/ 	.word	0x00000000


	//----- nvinfo : EIATTR_FRAME_SIZE
	.align		4
.L_3:
        /*0018*/ 	.byte	0x04, 0x11
        /*001a*/ 	.short	(.L_5 - .L_4)
	.align		4
.L_4:
        /*001c*/ 	.word	index@(_Z26scnn_inference_mega_kernelPKfPfS0_S0_S0_S0_S0_S0_S0_S0_S0_S0_ii)
        /*0020*/ 	.word	0x00000000


	//----- nvinfo : EIATTR_MIN_STACK_SIZE
	.align		4
.L_5:
        /*0024*/ 	.byte	0x04, 0x12
        /*0026*/ 	.short	(.L_7 - .L_6)
	.align		4
.L_6:
        /*0028*/ 	.word	index@(_Z26scnn_inference_mega_kernelPKfPfS0_S0_S0_S0_S0_S0_S0_S0_S0_S0_ii)
        /*002c*/ 	.word	0x00000000
.L_7:


//--------------------- .nv.compat                --------------------------
	.section	.nv.compat,"",@"SHT_CUDA_COMPAT_INFO"
	.align	4
        /*0000*/ 	.byte	0x02, 0x09, 0x00, 0x00, 0x02, 0x02, 0x01, 0x00, 0x02, 0x05, 0x05, 0x00, 0x03, 0x07, 0x01, 0x01
        /*0010*/ 	.byte	0x02, 0x03, 0x00, 0x00, 0x02, 0x06, 0x01, 0x00, 0x04, 0x0b, 0x08, 0x00, 0x01, 0x00, 0x00, 0x00
        /*0020*/ 	.byte	0x00, 0x00, 0x00, 0x00


//--------------------- .nv.info._Z26scnn_inference_mega_kernelPKfPfS0_S0_S0_S0_S0_S0_S0_S0_S0_S0_ii --------------------------
	.section	.nv.info._Z26scnn_inference_mega_kernelPKfPfS0_S0_S0_S0_S0_S0_S0_S0_S0_S0_ii,"",@"SHT_CUDA_INFO"
	.sectionflags	@""
	.align	4


	//----- nvinfo : EIATTR_CUDA_API_VERSION
	.align		4
        /*0000*/ 	.byte	0x04, 0x37
        /*0002*/ 	.short	(.L_9 - .L_8)
.L_8:
        /*0004*/ 	.word	0x00000082


	//----- nvinfo : EIATTR_KPARAM_INFO
	.align		4
.L_9:
        /*0008*/ 	.byte	0x04, 0x17
        /*000a*/ 	.short	(.L_11 - .L_10)
.L_10:
        /*000c*/ 	.word	0x00000000
        /*0010*/ 	.short	0x000d
        /*0012*/ 	.short	0x0064
        /*0014*/ 	.byte	0x00, 0xf0, 0x11, 0x00


	//----- nvinfo : EIATTR_KPARAM_INFO
	.align		4
.L_11:
        /*0018*/ 	.byte	0x04, 0x17
        /*001a*/ 	.short	(.L_13 - .L_12)
.L_12:
        /*001c*/ 	.word	0x00000000
        /*0020*/ 	.short	0x000c
        /*0022*/ 	.short	0x0060
        /*0024*/ 	.byte	0x00, 0xf0, 0x11, 0x00


	//----- nvinfo : EIATTR_KPARAM_INFO
	.align		4
.L_13:
        /*0028*/ 	.byte	0x04, 0x17
        /*002a*/ 	.short	(.L_15 - .L_14)
.L_14:
        /*002c*/ 	.word	0x00000000
        /*0030*/ 	.short	0x000b
        /*0032*/ 	.short	0x0058
        /*0034*/ 	.byte	0x00, 0xf5, 0x21, 0x00


	//----- nvinfo : EIATTR_KPARAM_INFO
	.align		4
.L_15:
        /*0038*/ 	.byte	0x04, 0x17
        /*003a*/ 	.short	(.L_17 - .L_16)
.L_16:
        /*003c*/ 	.word	0x00000000
        /*0040*/ 	.short	0x000a
        /*0042*/ 	.short	0x0050
        /*0044*/ 	.byte	0x00, 0xf5, 0x21, 0x00


	//----- nvinfo : EIATTR_KPARAM_INFO
	.align		4
.L_17:
        /*0048*/ 	.byte	0x04, 0x17
        /*004a*/ 	.short	(.L_19 - .L_18)
.L_18:
        /*004c*/ 	.word	0x00000000
        /*0050*/ 	.short	0x0009
        /*0052*/ 	.short	0x0048
        /*0054*/ 	.byte	0x00, 0xf5, 0x21, 0x00


	//----- nvinfo : EIATTR_KPARAM_INFO
	.align		4
.L_19:
        /*0058*/ 	.byte	0x04, 0x17
        /*005a*/ 	.short	(.L_21 - .L_20)
.L_20:
        /*005c*/ 	.word	0x00000000
        /*0060*/ 	.short	0x0008
        /*0062*/ 	.short	0x0040
        /*0064*/ 	.byte	0x00, 0xf5, 0x21, 0x00


	//----- nvinfo : EIATTR_KPARAM_INFO
	.align		4
.L_21:
        /*0068*/ 	.byte	0x04, 0x17
        /*006a*/ 	.short	(.L_23 - .L_22)
.L_22:
        /*006c*/ 	.word	0x00000000
        /*0070*/ 	.short	0x0007
        /*0072*/ 	.short	0x0038
        /*0074*/ 	.byte	0x00, 0xf5, 0x21, 0x00


	//----- nvinfo : EIATTR_KPARAM_INFO
	.align		4
.L_23:
        /*0078*/ 	.byte	0x04, 0x17
        /*007a*/ 	.short	(.L_25 - .L_24)
.L_24:
        /*007c*/ 	.word	0x00000000
        /*0080*/ 	.short	0x0006
        /*0082*/ 	.short	0x0030
        /*0084*/ 	.byte	0x00, 0xf5, 0x21, 0x00


	//----- nvinfo : EIATTR_KPARAM_INFO
	.align		4
.L_25:
        /*0088*/ 	.byte	0x04, 0x17
        /*008a*/ 	.short	(.L_27 - .L_26)
.L_26:
        /*008c*/ 	.word	0x00000000
        /*0090*/ 	.short	0x0005
        /*0092*/ 	.short	0x0028
        /*0094*/ 	.byte	0x00, 0xf5, 0x21, 0x00


	//----- nvinfo : EIATTR_KPARAM_INFO
	.align		4
.L_27:
        /*0098*/ 	.byte	0x04, 0x17
        /*009a*/ 	.short	(.L_29 - .L_28)
.L_28:
        /*009c*/ 	.word	0x00000000
        /*00a0*/ 	.short	0x0004
        /*00a2*/ 	.short	0x0020
        /*00a4*/ 	.byte	0x00, 0xf5, 0x21, 0x00


	//----- nvinfo : EIATTR_KPARAM_INFO
	.align		4
.L_29:
        /*00a8*/ 	.byte	0x04, 0x17
        /*00aa*/ 	.short	(.L_31 - .L_30)
.L_30:
        /*00ac*/ 	.word	0x00000000
        /*00b0*/ 	.short	0x0003
        /*00b2*/ 	.short	0x0018
        /*00b4*/ 	.byte	0x00, 0xf5, 0x21, 0x00


	//----- nvinfo : EIATTR_KPARAM_INFO
	.align		4
.L_31:
        /*00b8*/ 	.byte	0x04, 0x17
        /*00ba*/ 	.short	(.L_33 - .L_32)
.L_32:
        /*00bc*/ 	.word	0x00000000
        /*00c0*/ 	.short	0x0002
        /*00c2*/ 	.short	0x0010
        /*00c4*/ 	.byte	0x00, 0xf5, 0x21, 0x00


	//----- nvinfo : EIATTR_KPARAM_INFO
	.align		4
.L_33:
        /*00c8*/ 	.byte	0x04, 0x17
        /*00ca*/ 	.short	(.L_35 - .L_34)
.L_34:
        /*00cc*/ 	.word	0x00000000
        /*00d0*/ 	.short	0x0001
        /*00d2*/ 	.short	0x0008
        /*00d4*/ 	.byte	0x00, 0xf5, 0x21, 0x00


	//----- nvinfo : EIATTR_KPARAM_INFO
	.align		4
.L_35:
        /*00d8*/ 	.byte	0x04, 0x17
        /*00da*/ 	.short	(.L_37 - .L_36)
.L_36:
        /*00dc*/ 	.word	0x00000000
        /*00e0*/ 	.short	0x0000
        /*00e2*/ 	.short	0x0000
        /*00e4*/ 	.byte	0x00, 0xf5, 0x21, 0x00


	//----- nvinfo : EIATTR_SPARSE_MMA_MASK
	.align		4
.L_37:
        /*00e8*/ 	.byte	0x03, 0x50
        /*00ea*/ 	.short	0x0000


	//----- nvinfo : EIATTR_MAXREG_COUNT
	.align		4
        /*00ec*/ 	.byte	0x03, 0x1b
        /*00ee*/ 	.short	0x00ff


	//----- nvinfo : EIATTR_NUM_BARRIERS
	.align		4
        /*00f0*/ 	.byte	0x02, 0x4c
        /*00f2*/ 	.byte	0x01
	.zero		1


	//----- nvinfo : EIATTR_MERCURY_ISA_VERSION
	.align		4
        /*00f4*/ 	.byte	0x03, 0x5f
        /*00f6*/ 	.short	0x0101


	//----- nvinfo : EIATTR_VRC_CTA_INIT_COUNT
	.align		4
        /*00f8*/ 	.byte	0x02, 0x4a
	.zero		1
	.zero		1


	//----- nvinfo : EIATTR_EXIT_INSTR_OFFSETS
	.align		4
        /*00fc*/ 	.byte	0x04, 0x1c
        /*00fe*/ 	.short	(.L_39 - .L_38)


	//   ....[0]....
.L_38:
        /*0100*/ 	.word	0x00000040


	//   ....[1]....
        /*0104*/ 	.word	0x00005280


	//   ....[2]....
        /*0108*/ 	.word	0x00005300


	//----- nvinfo : EIATTR_CRS_STACK_SIZE
	.align		4
.L_39:
        /*010c*/ 	.byte	0x04, 0x1e
        /*010e*/ 	.short	(.L_41 - .L_40)
.L_40:
        /*0110*/ 	.word	0x00000000


	//----- nvinfo : EIATTR_CBANK_PARAM_SIZE
	.align		4
.L_41:
        /*0114*/ 	.byte	0x03, 0x19
        /*0116*/ 	.short	0x0068


	//----- nvinfo : EIATTR_PARAM_CBANK
	.align		4
        /*0118*/ 	.byte	0x04, 0x0a
        /*011a*/ 	.short	(.L_43 - .L_42)
	.align		4
.L_42:
        /*011c*/ 	.word	index@(.nv.constant0._Z26scnn_inference_mega_kernelPKfPfS0_S0_S0_S0_S0_S0_S0_S0_S0_S0_ii)
        /*0120*/ 	.short	0x0380
        /*0122*/ 	.short	0x0068


	//----- nvinfo : EIATTR_SW_WAR
	.align		4
.L_43:
        /*0124*/ 	.byte	0x04, 0x36
        /*0126*/ 	.short	(.L_45 - .L_44)
.L_44:
        /*0128*/ 	.word	0x00000008
.L_45:


//--------------------- .nv.callgraph             --------------------------
	.section	.nv.callgraph,"",@"SHT_CUDA_CALLGRAPH"
	.align	4
	.sectionentsize	8
	.align		4
        /*0000*/ 	.word	0x00000000
	.align		4
        /*0004*/ 	.word	0xffffffff
	.align		4
        /*0008*/ 	.word	0x00000000
	.align		4
        /*000c*/ 	.word	0xfffffffe
	.align		4
        /*0010*/ 	.word	0x00000000
	.align		4
        /*0014*/ 	.word	0xfffffffd
	.align		4
        /*0018*/ 	.word	0x00000000
	.align		4
        /*001c*/ 	.word	0xfffffffc


//--------------------- .text._Z26scnn_inference_mega_kernelPKfPfS0_S0_S0_S0_S0_S0_S0_S0_S0_S0_ii --------------------------
	.section	.text._Z26scnn_inference_mega_kernelPKfPfS0_S0_S0_S0_S0_S0_S0_S0_S0_S0_ii,"ax",@progbits
	.align	128
        .global         _Z26scnn_inference_mega_kernelPKfPfS0_S0_S0_S0_S0_S0_S0_S0_S0_S0_ii
        .type           _Z26scnn_inference_mega_kernelPKfPfS0_S0_S0_S0_S0_S0_S0_S0_S0_S0_ii,@function
        .size           _Z26scnn_inference_mega_kernelPKfPfS0_S0_S0_S0_S0_S0_S0_S0_S0_S0_ii,(.L_x_40 - _Z26scnn_inference_mega_kernelPKfPfS0_S0_S0_S0_S0_S0_S0_S0_S0_S0_ii)
        .other          _Z26scnn_inference_mega_kernelPKfPfS0_S0_S0_S0_S0_S0_S0_S0_S0_S0_ii,@"STO_CUDA_ENTRY STV_DEFAULT"
_Z26scnn_inference_mega_kernelPKfPfS0_S0_S0_S0_S0_S0_S0_S0_S0_S0_ii:
.text._Z26scnn_inference_mega_kernelPKfPfS0_S0_S0_S0_S0_S0_S0_S0_S0_S0_ii:
[----:B------:R-:W-:Y:S01]  /*0000*/  LDC R1, c[0x0][0x37c] ;  /* 0x0000df00ff017b82 */ /* 0x000fe20000000800 */
[----:B------:R-:W0:Y:S01]  /*0010*/  S2R R0, SR_CTAID.X ;  /* 0x0000000000007919 */ /* 0x000e220000002500 */
[----:B------:R-:W0:Y:S02]  /*0020*/  LDCU UR4, c[0x0][0x3e4] ;  /* 0x00007c80ff0477ac */ /* 0x000e240008000800 */
[----:B0-----:R-:W-:-:S13]  /*0030*/  ISETP.GE.AND P0, PT, R0, UR4, PT ;  /* 0x0000000400007c0c */ /* 0x001fda000bf06270 */
[----:B------:R-:W-:Y:S05]  /*0040*/  @P0 EXIT ;  /* 0x000000000000094d */ /* 0x000fea0003800000 */
[----:B------:R-:W0:Y:S01]  /*0050*/  S2R R2, SR_TID.X ;  /* 0x0000000000027919 */ /* 0x000e220000002100 */
[----:B------:R-:W1:Y:S01]  /*0060*/  LDCU.64 UR8, c[0x0][0x358] ;  /* 0x00006b00ff0877ac */ /* 0x000e620008000a00 */
[----:B------:R-:W-:Y:S01]  /*0070*/  BSSY.RECONVERGENT B0, `(.L_x_0) ;  /* 0x000005c000007945 */ /* 0x000fe20003800200 */
[----:B------:R-:W2:Y:S01]  /*0080*/  LDCU.64 UR4, c[0x0][0x380] ;  /* 0x00007000ff0477ac */ /* 0x000ea20008000a00 */
[----:B------:R-:W3:Y:S01]  /*0090*/  LDCU.64 UR6, c[0x0][0x380] ;  /* 0x00007000ff0677ac */ /* 0x000ee20008000a00 */
[----:B0-----:R-:W-:-:S13]  /*00a0*/  ISETP.GT.U32.AND P0, PT, R2, 0x30f, PT ;  /* 0x0000030f0200780c */ /* 0x001fda0003f04070 */
[----:B-123--:R-:W-:Y:S05]  /*00b0*/  @P0 BRA `(.L_x_1) ;  /* 0x00000004005c0947 */ /* 0x00efea0003800000 */
[----:B------:R-:W0:Y:S01]  /*00c0*/  LDC R3, c[0x0][0x360] ;  /* 0x0000d800ff037b82 */ /* 0x000e220000000800 */
[----:B------:R-:W-:Y:S01]  /*00d0*/  BSSY.RECONVERGENT B1, `(.L_x_2) ;  /* 0x0000030000017945 */ /* 0x000fe20003800200 */
[----:B0-----:R-:W0:Y:S01]  /*00e0*/  I2F.U32.RP R9, R3 ;  /* 0x0000000300097306 */ /* 0x001e220000209000 */
[----:B------:R-:W-:Y:S01]  /*00f0*/  IMAD.IADD R6, R2, 0x1, R3 ;  /* 0x0000000102067824 */ /* 0x000fe200078e0203 */
[----:B------:R-:W-:-:S04]  /*0100*/  ISETP.NE.U32.AND P2, PT, R3, RZ, PT ;  /* 0x000000ff0300720c */ /* 0x000fc80003f45070 */
[C---:B------:R-:W-:Y:S02]  /*0110*/  ISETP.GE.U32.AND P0, PT, R6.reuse, 0x310, PT ;  /* 0x000003100600780c */ /* 0x040fe40003f06070 */
[----:B------:R-:W-:Y:S01]  /*0120*/  VIMNMX.U32 R7, PT, PT, R6, 0x310, !PT ;  /* 0x0000031006077848 */ /* 0x000fe20007fe0000 */
[----:B0-----:R-:W0:Y:S02]  /*0130*/  MUFU.RCP R9, R9 ;  /* 0x0000000900097308 */ /* 0x001e240000001000 */
[----:B0-----:R-:W-:-:S06]  /*0140*/  VIADD R4, R9, 0xffffffe ;  /* 0x0ffffffe09047836 */ /* 0x001fcc0000000000 */
[----:B------:R0:W1:Y:S02]  /*0150*/  F2I.FTZ.U32.TRUNC.NTZ R5, R4 ;  /* 0x0000000400057305 */ /* 0x000064000021f000 */
[----:B0-----:R-:W-:Y:S02]  /*0160*/  IMAD.MOV.U32 R4, RZ, RZ, RZ ;  /* 0x000000ffff047224 */ /* 0x001fe400078e00ff */
[----:B-1----:R-:W-:-:S04]  /*0170*/  IMAD.MOV R8, RZ, RZ, -R5 ;  /* 0x000000ffff087224 */ /* 0x002fc800078e0a05 */
[----:B------:R-:W-:Y:S01]  /*0180*/  IMAD R11, R8, R3, RZ ;  /* 0x00000003080b7224 */ /* 0x000fe200078e02ff */
[----:B------:R-:W-:-:S03]  /*0190*/  SEL R8, RZ, 0x1, P0 ;  /* 0x00000001ff087807 */ /* 0x000fc60000000000 */
[----:B------:R-:W-:Y:S01]  /*01a0*/  IMAD.HI.U32 R5, R5, R11, R4 ;  /* 0x0000000b05057227 */ /* 0x000fe200078e0004 */
[----:B------:R-:W-:-:S05]  /*01b0*/  IADD3 R6, PT, PT, R7, -R6, -R8 ;  /* 0x8000000607067210 */ /* 0x000fca0007ffe808 */
[----:B------:R-:W-:-:S05]  /*01c0*/  IMAD.HI.U32 R5, R5, R6, RZ ;  /* 0x0000000605057227 */ /* 0x000fca00078e00ff */
[----:B------:R-:W-:-:S05]  /*01d0*/  IADD3 R4, PT, PT, -R5, RZ, RZ ;  /* 0x000000ff05047210 */ /* 0x000fca0007ffe1ff */
[----:B------:R-:W-:-:S05]  /*01e0*/  IMAD R6, R3, R4, R6 ;  /* 0x0000000403067224 */ /* 0x000fca00078e0206 */
[----:B------:R-:W-:-:S13]  /*01f0*/  ISETP.GE.U32.AND P0, PT, R6, R3, PT ;  /* 0x000000030600720c */ /* 0x000fda0003f06070 */
[----:B------:R-:W-:Y:S02]  /*0200*/  @P0 IMAD.IADD R6, R6, 0x1, -R3 ;  /* 0x0000000106060824 */ /* 0x000fe400078e0a03 */
[----:B------:R-:W-:-:S03]  /*0210*/  @P0 VIADD R5, R5, 0x1 ;  /* 0x0000000105050836 */ /* 0x000fc60000000000 */
[----:B------:R-:W-:-:S13]  /*0220*/  ISETP.GE.U32.AND P1, PT, R6, R3, PT ;  /* 0x000000030600720c */ /* 0x000fda0003f26070 */
[----:B------:R-:W-:Y:S01]  /*0230*/  @P1 VIADD R5, R5, 0x1 ;  /* 0x0000000105051836 */ /* 0x000fe20000000000 */
[----:B------:R-:W-:-:S05]  /*0240*/  @!P2 LOP3.LUT R5, RZ, R3, RZ, 0x33, !PT ;  /* 0x00000003ff05a212 */ /* 0x000fca00078e33ff */
[----:B------:R-:W-:-:S05]  /*0250*/  IMAD.IADD R5, R8, 0x1, R5 ;  /* 0x0000000108057824 */ /* 0x000fca00078e0205 */
[C---:B------:R-:W-:Y:S02]  /*0260*/  LOP3.LUT R4, R5.reuse, 0x3, RZ, 0xc0, !PT ;  /* 0x0000000305047812 */ /* 0x040fe400078ec0ff */
[----:B------:R-:W-:Y:S02]  /*0270*/  ISETP.GE.U32.AND P1, PT, R5, 0x3, PT ;  /* 0x000000030500780c */ /* 0x000fe40003f26070 */
[----:B------:R-:W-:Y:S02]  /*0280*/  ISETP.NE.AND P0, PT, R4, 0x3, PT ;  /* 0x000000030400780c */ /* 0x000fe40003f05270 */
[----:B------:R-:W-:-:S11]  /*0290*/  MOV R4, R2 ;  /* 0x0000000200047202 */ /* 0x000fd60000000f00 */
[----:B------:R-:W-:Y:S05]  /*02a0*/  @!P0 BRA `(.L_x_3) ;  /* 0x0000000000488947 */ /* 0x000fea0003800000 */
[----:B------:R-:W0:Y:S01]  /*02b0*/  S2R R11, SR_CgaCtaId ;  /* 0x00000000000b7919 */ /* 0x000e220000008800 */
[----:B------:R-:W-:Y:S01]  /*02c0*/  MOV R4, 0x400 ;  /* 0x0000040000047802 */ /* 0x000fe20000000f00 */
[----:B------:R-:W-:Y:S02]  /*02d0*/  VIADD R5, R5, 0x1 ;  /* 0x0000000105057836 */ /* 0x000fe40000000000 */
[----:B------:R-:W-:-:S03]  /*02e0*/  IMAD.MOV.U32 R9, RZ, RZ, RZ ;  /* 0x000000ffff097224 */ /* 0x000fc600078e00ff */
[----:B------:R-:W-:Y:S02]  /*02f0*/  LOP3.LUT R8, R5, 0x3, RZ, 0xc0, !PT ;  /* 0x0000000305087812 */ /* 0x000fe400078ec0ff */
[----:B0-----:R-:W-:Y:S01]  /*0300*/  LEA R11, R11, R4, 0x18 ;  /* 0x000000040b0b7211 */ /* 0x001fe200078ec0ff */
[----:B------:R-:W-:-:S07]  /*0310*/  IMAD.MOV.U32 R4, RZ, RZ, R2 ;  /* 0x000000ffff047224 */ /* 0x000fce00078e0002 */
.L_x_4:
[----:B0-----:R-:W-:Y:S02]  /*0320*/  IMAD.MOV.U32 R5, RZ, RZ, RZ ;  /* 0x000000ffff057224 */ /* 0x001fe400078e00ff */
[----:B------:R-:W-:-:S03]  /*0330*/  IMAD.WIDE.U32 R12, R0, 0x310, R4 ;  /* 0x00000310000c7825 */ /* 0x000fc600078e0004 */
[----:B------:R-:W-:-:S04]  /*0340*/  LEA R6, P0, R12, UR4, 0x2 ;  /* 0x000000040c067c11 */ /* 0x000fc8000f8010ff */
[----:B------:R-:W-:-:S05]  /*0350*/  LEA.HI.X R7, R12, UR5, R13, 0x2, P0 ;  /* 0x000000050c077c11 */ /* 0x000fca00080f140d */
[----:B------:R-:W2:Y:S01]  /*0360*/  LDG.E R6, desc[UR8][R6.64] ;  /* 0x0000000806067981 */ /* 0x000ea2000c1e1900 */
[----:B------:R-:W-:Y:S01]  /*0370*/  LEA R5, R4, R11, 0x2 ;  /* 0x0000000b04057211 */ /* 0x000fe200078e10ff */
[----:B------:R-:W-:Y:S02]  /*0380*/  VIADD R9, R9, 0x1 ;  /* 0x0000000109097836 */ /* 0x000fe40000000000 */
[----:B------:R-:W-:-:S03]  /*0390*/  IMAD.IADD R4, R3, 0x1, R4 ;  /* 0x0000000103047824 */ /* 0x000fc600078e0204 */
[----:B------:R-:W-:Y:S01]  /*03a0*/  ISETP.NE.AND P0, PT, R9, R8, PT ;  /* 0x000000080900720c */ /* 0x000fe20003f05270 */
[----:B--2---:R0:W-:-:S12]  /*03b0*/  STS [R5], R6 ;  /* 0x0000000605007388 */ /* 0x0041d80000000800 */
[----:B------:R-:W-:Y:S05]  /*03c0*/  @P0 BRA `(.L_x_4) ;  /* 0xfffffffc00d40947 */ /* 0x000fea000383ffff */
.L_x_3:
[----:B------:R-:W-:Y:S05]  /*03d0*/  BSYNC.RECONVERGENT B1 ;  /* 0x0000000000017941 */ /* 0x000fea0003800200 */
.L_x_2:
[----:B------:R-:W-:Y:S05]  /*03e0*/  @!P1 BRA `(.L_x_1) ;  /* 0x0000000000909947 */ /* 0x000fea0003800000 */
[----:B0-----:R-:W0:Y:S01]  /*03f0*/  S2R R6, SR_CgaCtaId ;  /* 0x0000000000067919 */ /* 0x001e220000008800 */
[----:B------:R-:W-:-:S04]  /*0400*/  MOV R5, 0x400 ;  /* 0x0000040000057802 */ /* 0x000fc80000000f00 */
[----:B0-----:R-:W-:-:S07]  /*0410*/  LEA R5, R6, R5, 0x18 ;  /* 0x0000000506057211 */ /* 0x001fce00078ec0ff */
.L_x_5:
[----:B------:R-:W-:Y:S02]  /*0420*/  HFMA2 R9, -RZ, RZ, 0, 0 ;  /* 0x00000000ff097431 */ /* 0x000fe400000001ff */
[--C-:B-1----:R-:W-:Y:S02]  /*0430*/  IMAD.MOV.U32 R8, RZ, RZ, R4.reuse ;  /* 0x000000ffff087224 */ /* 0x102fe400078e0004 */
[----:B------:R-:W-:Y:S02]  /*0440*/  IMAD.IADD R6, R3, 0x1, R4 ;  /* 0x0000000103067824 */ /* 0x000fe400078e0204 */
[----:B------:R-:W-:Y:S02]  /*0450*/  IMAD.MOV.U32 R7, RZ, RZ, RZ ;  /* 0x000000ffff077224 */ /* 0x000fe400078e00ff */
[----:B------:R-:W-:-:S04]  /*0460*/  IMAD.WIDE.U32 R10, R0, 0x310, R6 ;  /* 0x00000310000a7825 */ /* 0x000fc800078e0006 */
[----:B------:R-:W-:Y:S01]  /*0470*/  IMAD.WIDE.U32 R20, R0, 0x310, R8 ;  /* 0x0000031000147825 */ /* 0x000fe200078e0008 */
[----:B------:R-:W-:-:S03]  /*0480*/  LEA R14, P0, R10, UR6, 0x2 ;  /* 0x000000060a0e7c11 */ /* 0x000fc6000f8010ff */
[----:B------:R-:W-:Y:S01]  /*0490*/  IMAD.IADD R8, R6, 0x1, R3 ;  /* 0x0000000106087824 */ /* 0x000fe200078e0203 */
[----:B------:R-:W-:Y:S02]  /*04a0*/  LEA R12, P1, R20, UR6, 0x2 ;  /* 0x00000006140c7c11 */ /* 0x000fe4000f8210ff */
[----:B------:R-:W-:Y:S01]  /*04b0*/  LEA.HI.X R15, R10, UR7, R11, 0x2, P0 ;  /* 0x000000070a0f7c11 */ /* 0x000fe200080f140b */
[----:B------:R-:W-:Y:S01]  /*04c0*/  IMAD.IADD R6, R8, 0x1, R3 ;  /* 0x0000000108067824 */ /* 0x000fe200078e0203 */
[----:B------:R-:W-:Y:S01]  /*04d0*/  LEA.HI.X R13, R20, UR7, R21, 0x2, P1 ;  /* 0x00000007140d7c11 */ /* 0x000fe200088f1415 */
[C---:B------:R-:W-:Y:S02]  /*04e0*/  IMAD.WIDE.U32 R16, R0.reuse, 0x310, R8 ;  /* 0x0000031000107825 */ /* 0x040fe400078e0008 */
[----:B------:R-:W2:Y:S02]  /*04f0*/  LDG.E R14, desc[UR8][R14.64] ;  /* 0x000000080e0e7981 */ /* 0x000ea4000c1e1900 */
[----:B------:R-:W-:Y:S01]  /*0500*/  IMAD.WIDE.U32 R18, R0, 0x310, R6 ;  /* 0x0000031000127825 */ /* 0x000fe200078e0006 */
[----:B------:R-:W-:Y:S01]  /*0510*/  LEA R8, P1, R16, UR6, 0x2 ;  /* 0x0000000610087c11 */ /* 0x000fe2000f8210ff */
[----:B------:R-:W3:Y:S01]  /*0520*/  LDG.E R12, desc[UR8][R12.64] ;  /* 0x000000080c0c7981 */ /* 0x000ee2000c1e1900 */
[----:B------:R-:W-:-:S02]  /*0530*/  LEA R10, P0, R18, UR6, 0x2 ;  /* 0x00000006120a7c11 */ /* 0x000fc4000f8010ff */
[----:B------:R-:W-:Y:S02]  /*0540*/  LEA.HI.X R9, R16, UR7, R17, 0x2, P1 ;  /* 0x0000000710097c11 */ /* 0x000fe400088f1411 */
[----:B------:R-:W-:-:S03]  /*0550*/  LEA.HI.X R11, R18, UR7, R19, 0x2, P0 ;  /* 0x00000007120b7c11 */ /* 0x000fc600080f1413 */
[----:B------:R-:W4:Y:S04]  /*0560*/  LDG.E R8, desc[UR8][R8.64] ;  /* 0x0000000808087981 */ /* 0x000f28000c1e1900 */
[----:B------:R-:W5:Y:S01]  /*0570*/  LDG.E R10, desc[UR8][R10.64] ;  /* 0x000000080a0a7981 */ /* 0x000f62000c1e1900 */
[----:B------:R-:W-:-:S05]  /*0580*/  IMAD R18, R4, 0x4, R5 ;  /* 0x0000000404127824 */ /* 0x000fca00078e0205 */
[----:B------:R-:W-:-:S05]  /*0590*/  LEA R7, R3, R18, 0x2 ;  /* 0x0000001203077211 */ /* 0x000fca00078e10ff */
[----:B------:R-:W-:-:S04]  /*05a0*/  IMAD R16, R3, 0x4, R7 ;  /* 0x0000000403107824 */ /* 0x000fc800078e0207 */
[----:B------:R-:W-:Y:S02]  /*05b0*/  IMAD R17, R3, 0x4, R16 ;  /* 0x0000000403117824 */ /* 0x000fe400078e0210 */
[----:B------:R-:W-:-:S05]  /*05c0*/  IMAD.IADD R4, R6, 0x1, R3 ;  /* 0x0000000106047824 */ /* 0x000fca00078e0203 */
[----:B------:R-:W-:Y:S01]  /*05d0*/  ISETP.GE.U32.AND P0, PT, R4, 0x310, PT ;  /* 0x000003100400780c */ /* 0x000fe20003f06070 */
[----:B---3--:R1:W-:Y:S04]  /*05e0*/  STS [R18], R12 ;  /* 0x0000000c12007388 */ /* 0x0083e80000000800 */
[----:B--2---:R1:W-:Y:S04]  /*05f0*/  STS [R7], R14 ;  /* 0x0000000e07007388 */ /* 0x0043e80000000800 */
[----:B----4-:R1:W-:Y:S04]  /*0600*/  STS [R16], R8 ;  /* 0x0000000810007388 */ /* 0x0103e80000000800 */
[----:B-----5:R1:W-:Y:S01]  /*0610*/  STS [R17], R10 ;  /* 0x0000000a11007388 */ /* 0x0203e20000000800 */
[----:B------:R-:W-:Y:S05]  /*0620*/  @!P0 BRA `(.L_x_5) ;  /* 0xfffffffc007c8947 */ /* 0x000fea000383ffff */
.L_x_1:
[----:B------:R-:W-:Y:S05]  /*0630*/  BSYNC.RECONVERGENT B0 ;  /* 0x0000000000007941 */ /* 0x000fea0003800200 */
.L_x_0:
[----:B------:R-:W2:Y:S01]  /*0640*/  LDC R3, c[0x0][0x360] ;  /* 0x0000d800ff037b82 */ /* 0x000ea20000000800 */
[----:B------:R-:W-:Y:S01]  /*0650*/  MOV R9, 0x6d0 ;  /* 0x000006d000097802 */ /* 0x000fe20000000f00 */
[----:B--2---:R-:W-:Y:S01]  /*0660*/  IMAD.IADD R20, R2, 0x1, R3 ;  /* 0x0000000102147824 */ /* 0x004fe200078e0203 */
[----:B0-----:R-:W-:-:S04]  /*0670*/  LOP3.LUT R5, R3, 0xffff, RZ, 0xc0, !PT ;  /* 0x0000ffff03057812 */ /* 0x001fc800078ec0ff */
[----:B------:R-:W-:-:S04]  /*0680*/  IADD3 R4, PT, PT, RZ, -R20, RZ ;  /* 0x80000014ff047210 */ /* 0x000fc80007ffe0ff */
[----:B------:R-:W-:-:S05]  /*0690*/  PRMT R4, R4, 0x7710, RZ ;  /* 0x0000771004047816 */ /* 0x000fca00000000ff */
[----:B------:R-:W-:-:S05]  /*06a0*/  VIADD R4, R4, 0x124b ;  /* 0x0000124b04047836 */ /* 0x000fca0000000000 */
[----:B------:R-:W-:-:S07]  /*06b0*/  LOP3.LUT R4, R4, 0xffff, RZ, 0xc0, !PT ;  /* 0x0000ffff04047812 */ /* 0x000fce00078ec0ff */
[----:B-1----:R-:W-:Y:S05]  /*06c0*/  CALL.REL.NOINC `($__internal_0_$__cuda_sm20_div_u16) ;  /* 0x0000004c00107944 */ /* 0x002fea0003c00000 */
[----:B------:R-:W-:Y:S01]  /*06d0*/  LOP3.LUT R8, R8, 0x3, RZ, 0xc0, !PT ;  /* 0x0000000308087812 */ /* 0x000fe200078ec0ff */
[----:B------:R-:W-:Y:S01]  /*06e0*/  BSSY.RECONVERGENT B0, `(.L_x_6) ;  /* 0x0000010000007945 */ /* 0x000fe20003800200 */
[----:B------:R-:W-:Y:S02]  /*06f0*/  IMAD.MOV.U32 R4, RZ, RZ, R2 ;  /* 0x000000ffff047224 */ /* 0x000fe400078e0002 */
[----:B------:R-:W-:-:S13]  /*0700*/  ISETP.NE.AND P0, PT, R8, 0x2, PT ;  /* 0x000000020800780c */ /* 0x000fda0003f05270 */
[----:B------:R-:W-:Y:S05]  /*0710*/  @!P0 BRA `(.L_x_7) ;  /* 0x0000000000308947 */ /* 0x000fea0003800000 */
[----:B------:R-:W0:Y:S01]  /*0720*/  S2R R7, SR_CgaCtaId ;  /* 0x0000000000077919 */ /* 0x000e220000008800 */
[----:B------:R-:W-:Y:S01]  /*0730*/  MOV R6, 0x400 ;  /* 0x0000040000067802 */ /* 0x000fe20000000f00 */
[----:B------:R-:W-:Y:S02]  /*0740*/  IMAD.MOV.U32 R5, RZ, RZ, RZ ;  /* 0x000000ffff057224 */ /* 0x000fe400078e00ff */
[----:B------:R-:W-:Y:S01]  /*0750*/  IMAD.MOV.U32 R4, RZ, RZ, R2 ;  /* 0x000000ffff047224 */ /* 0x000fe200078e0002 */
[----:B0-----:R-:W-:-:S07]  /*0760*/  LEA R9, R7, R6, 0x18 ;  /* 0x0000000607097211 */ /* 0x001fce00078ec0ff */
.L_x_8:
[----:B------:R-:W-:Y:S01]  /*0770*/  LEA R6, R4, R9, 0x2 ;  /* 0x0000000904067211 */ /* 0x000fe200078e10ff */
[----:B------:R-:W-:Y:S02]  /*0780*/  VIADD R5, R5, 0x1 ;  /* 0x0000000105057836 */ /* 0x000fe40000000000 */
[----:B------:R-:W-:Y:S02]  /*0790*/  IMAD.IADD R4, R3, 0x1, R4 ;  /* 0x0000000103047824 */ /* 0x000fe400078e0204 */
[----:B------:R0:W-:Y:S01]  /*07a0*/  STS [R6+0x66f0], RZ ;  /* 0x0066f0ff06007388 */ /* 0x0001e20000000800 */
[----:B------:R-:W-:-:S04]  /*07b0*/  LOP3.LUT R7, R5, R8, RZ, 0x3c, !PT ;  /* 0x0000000805077212 */ /* 0x000fc800078e3cff */
[----:B------:R-:W-:-:S13]  /*07c0*/  ISETP.NE.AND P0, PT, R7, 0x2, PT ;  /* 0x000000020700780c */ /* 0x000fda0003f05270 */
[----:B0-----:R-:W-:Y:S05]  /*07d0*/  @P0 BRA `(.L_x_8) ;  /* 0xfffffffc00e40947 */ /* 0x001fea000383ffff */
.L_x_7:
[----:B------:R-:W-:Y:S05]  /*07e0*/  BSYNC.RECONVERGENT B0 ;  /* 0x0000000000007941 */ /* 0x000fea0003800200 */
.L_x_6:
[----:B------:R-:W0:Y:S01]  /*07f0*/  S2UR UR5, SR_CgaCtaId ;  /* 0x00000000000579c3 */ /* 0x000e220000008800 */
[----:B------:R-:W-:Y:S01]  /*0800*/  BSSY.RECONVERGENT B0, `(.L_x_9) ;  /* 0x000000e000007945 */ /* 0x000fe20003800200 */
[----:B------:R-:W-:Y:S02]  /*0810*/  UMOV UR4, 0x400 ;  /* 0x0000040000047882 */ /* 0x000fe40000000000 */
[----:B0-----:R-:W-:-:S12]  /*0820*/  ULEA UR5, UR5, UR4, 0x18 ;  /* 0x0000000405057291 */ /* 0x001fd8000f8ec0ff */
.L_x_10:
[----:B0-----:R-:W-:Y:S01]  /*0830*/  LEA R10, R4, UR5, 0x2 ;  /* 0x00000005040a7c11 */ /* 0x001fe2000f8e10ff */
[----:B------:R-:W-:-:S04]  /*0840*/  IMAD R4, R3, 0x4, R4 ;  /* 0x0000000403047824 */ /* 0x000fc800078e0204 */
[C---:B------:R-:W-:Y:S01]  /*0850*/  IMAD R6, R3.reuse, 0x4, R10 ;  /* 0x0000000403067824 */ /* 0x040fe200078e020a */
[----:B------:R0:W-:Y:S01]  /*0860*/  STS [R10+0x66f0], RZ ;  /* 0x0066f0ff0a007388 */ /* 0x0001e20000000800 */
[----:B------:R-:W-:Y:S02]  /*0870*/  ISETP.GE.U32.AND P0, PT, R4, 0x124c, PT ;  /* 0x0000124c0400780c */ /* 0x000fe40003f06070 */
[C---:B------:R-:W-:Y:S01]  /*0880*/  IMAD R8, R3.reuse, 0x4, R6 ;  /* 0x0000000403087824 */ /* 0x040fe200078e0206 */
[----:B------:R0:W-:Y:S04]  /*0890*/  STS [R6+0x66f0], RZ ;  /* 0x0066f0ff06007388 */ /* 0x0001e80000000800 */
[----:B------:R-:W-:Y:S01]  /*08a0*/  LEA R5, R3, R8, 0x2 ;  /* 0x0000000803057211 */ /* 0x000fe200078e10ff */
[----:B------:R0:W-:Y:S04]  /*08b0*/  STS [R8+0x66f0], RZ ;  /* 0x0066f0ff08007388 */ /* 0x0001e80000000800 */
[----:B------:R0:W-:Y:S01]  /*08c0*/  STS [R5+0x66f0], RZ ;  /* 0x0066f0ff05007388 */ /* 0x0001e20000000800 */
[----:B------:R-:W-:Y:S05]  /*08d0*/  @!P0 BRA `(.L_x_10) ;  /* 0xfffffffc00d48947 */ /* 0x000fea000383ffff */
[----:B------:R-:W-:Y:S05]  /*08e0*/  BSYNC.RECONVERGENT B0 ;  /* 0x0000000000007941 */ /* 0x000fea0003800200 */
.L_x_9:
[C---:B------:R-:W-:Y:S01]  /*08f0*/  ISETP.GT.U32.AND P0, PT, R2.reuse, 0x9, PT ;  /* 0x000000090200780c */ /* 0x040fe20003f04070 */
[----:B------:R-:W1:Y:S01]  /*0900*/  LDCU UR4, c[0x0][0x3e0] ;  /* 0x00007c00ff0477ac */ /* 0x000e620008000800 */
[----:B------:R-:W-:-:S11]  /*0910*/  LEA R18, R2, UR5, 0x2 ;  /* 0x0000000502127c11 */ /* 0x000fd6000f8e10ff */
[----:B------:R2:W-:Y:S01]  /*0920*/  @!P0 STS [R18+0xb020], RZ ;  /* 0x00b020ff12008388 */ /* 0x0005e20000000800 */
[----:B-1----:R-:W-:Y:S01]  /*0930*/  UISETP.GE.AND UP0, UPT, UR4, 0x1, UPT ;  /* 0x000000010400788c */ /* 0x002fe2000bf06270 */
[----:B------:R-:W-:Y:S08]  /*0940*/  BAR.SYNC.DEFER_BLOCKING 0x0 ;  /* 0x0000000000007b1d */ /* 0x000ff00000010000 */
[----:B--2---:R-:W-:Y:S05]  /*0950*/  BRA.U !UP0, `(.L_x_11) ;  /* 0x0000004908447547 */ /* 0x004fea000b800000 */
[----:B------:R-:W1:Y:S01]  /*0960*/  I2F.U32.RP R4, R3 ;  /* 0x0000000300047306 */ /* 0x000e620000209000 */
[----:B------:R-:W-:Y:S01]  /*0970*/  IMAD.SHL.U32 R11, R20, 0x8, RZ ;  /* 0x00000008140b7824 */ /* 0x000fe200078e00ff */
[C---:B------:R-:W-:Y:S01]  /*0980*/  SHF.L.U32 R7, R2.reuse, 0x4, RZ ;  /* 0x0000000402077819 */ /* 0x040fe200000006ff */
[C---:B0-----:R-:W-:Y:S01]  /*0990*/  IMAD.SHL.U32 R5, R2.reuse, 0x8, RZ ;  /* 0x0000000802057824 */ /* 0x041fe200078e00ff */
[----:B------:R-:W-:Y:S01]  /*09a0*/  LOP3.LUT R15, R2, 0xffff, RZ, 0xc0, !PT ;  /* 0x0000ffff020f7812 */ /* 0x000fe200078ec0ff */
[C---:B------:R-:W-:Y:S01]  /*09b0*/  IMAD.SHL.U32 R10, R20.reuse, 0x10, RZ ;  /* 0x00000010140a7824 */ /* 0x040fe200078e00ff */
[----:B------:R-:W-:Y:S01]  /*09c0*/  LOP3.LUT R11, R11, 0x18, RZ, 0xc0, !PT ;  /* 0x000000180b0b7812 */ /* 0x000fe200078ec0ff */
[----:B------:R-:W-:Y:S01]  /*09d0*/  IMAD.IADD R14, R20, 0x1, R3 ;  /* 0x00000001140e7824 */ /* 0x000fe200078e0203 */
[----:B------:R-:W-:Y:S01]  /*09e0*/  LOP3.LUT R6, R5, 0x18, RZ, 0xc0, !PT ;  /* 0x0000001805067812 */ /* 0x000fe200078ec0ff */
[----:B------:R-:W-:Y:S01]  /*09f0*/  UIADD3 UR4, UPT, UPT, UR5, 0xc40, URZ ;  /* 0x00000c4005047890 */ /* 0x000fe2000fffe0ff */
[----:B------:R-:W-:-:S02]  /*0a00*/  LOP3.LUT R5, R11, 0xf00, R10, 0xf8, !PT ;  /* 0x00000f000b057812 */ /* 0x000fc400078ef80a */
[--C-:B------:R-:W-:Y:S02]  /*0a10*/  LOP3.LUT R6, R6, 0xf00, R7.reuse, 0xf8, !PT ;  /* 0x00000f0006067812 */ /* 0x100fe400078ef807 */
[----:B------:R-:W-:Y:S01]  /*0a20*/  LOP3.LUT R5, R5, 0xc0, R10, 0xf8, !PT ;  /* 0x000000c005057812 */ /* 0x000fe200078ef80a */
[----:B-1----:R-:W0:Y:S01]  /*0a30*/  MUFU.RCP R4, R4 ;  /* 0x0000000400047308 */ /* 0x002e220000001000 */
[----:B------:R-:W-:Y:S02]  /*0a40*/  LOP3.LUT R7, R6, 0xc0, R7, 0xf8, !PT ;  /* 0x000000c006077812 */ /* 0x000fe400078ef807 */
[----:B------:R-:W-:Y:S02]  /*0a50*/  ISETP.GE.U32.AND P0, PT, R20, 0x360, PT ;  /* 0x000003601400780c */ /* 0x000fe40003f06070 */
[----:B------:R-:W-:Y:S02]  /*0a60*/  SHF.L.U32 R6, R14, 0x4, RZ ;  /* 0x000000040e067819 */ /* 0x000fe400000006ff */
[----:B------:R-:W-:-:S02]  /*0a70*/  SEL R17, RZ, 0x1, P0 ;  /* 0x00000001ff117807 */ /* 0x000fc40000000000 */
[C---:B------:R-:W-:Y:S02]  /*0a80*/  LOP3.LUT R12, R20.reuse, 0xffff, RZ, 0xc0, !PT ;  /* 0x0000ffff140c7812 */ /* 0x040fe400078ec0ff */
[C---:B------:R-:W-:Y:S02]  /*0a90*/  ISETP.GE.U32.AND P0, PT, R20.reuse, 0x100, PT ;  /* 0x000001001400780c */ /* 0x040fe40003f06070 */
[----:B------:R-:W-:Y:S02]  /*0aa0*/  VIMNMX.U32 R22, PT, PT, R20, 0x100, !PT ;  /* 0x0000010014167848 */ /* 0x000fe40007fe0000 */
[----:B------:R-:W-:Y:S01]  /*0ab0*/  LOP3.LUT R23, R14, 0xffff, RZ, 0xc0, !PT ;  /* 0x0000ffff0e177812 */ /* 0x000fe200078ec0ff */
[----:B0-----:R-:W-:Y:S01]  /*0ac0*/  VIADD R8, R4, 0xffffffe ;  /* 0x0ffffffe04087836 */ /* 0x001fe20000000000 */
[----:B------:R-:W-:-:S03]  /*0ad0*/  VIMNMX.U32 R4, PT, PT, R20, 0x360, !PT ;  /* 0x0000036014047848 */ /* 0x000fc60007fe0000 */
[----:B------:R0:W1:Y:S01]  /*0ae0*/  F2I.FTZ.U32.TRUNC.NTZ R9, R8 ;  /* 0x0000000800097305 */ /* 0x000062000021f000 */
[----:B------:R-:W-:Y:S01]  /*0af0*/  IADD3 R16, PT, PT, R4, -R20, -R17 ;  /* 0x8000001404107210 */ /* 0x000fe20007ffe811 */
[----:B0-----:R-:W-:-:S05]  /*0b00*/  IMAD.SHL.U32 R8, R14, 0x8, RZ ;  /* 0x000000080e087824 */ /* 0x001fca00078e00ff */
[----:B------:R-:W-:Y:S01]  /*0b10*/  LOP3.LUT R11, R8, 0x18, RZ, 0xc0, !PT ;  /* 0x00000018080b7812 */ /* 0x000fe200078ec0ff */
[--C-:B-1----:R-:W-:Y:S02]  /*0b20*/  IMAD.MOV R10, RZ, RZ, -R9.reuse ;  /* 0x000000ffff0a7224 */ /* 0x102fe400078e0a09 */
[----:B------:R-:W-:Y:S01]  /*0b30*/  IMAD.MOV.U32 R8, RZ, RZ, RZ ;  /* 0x000000ffff087224 */ /* 0x000fe200078e00ff */
[--C-:B------:R-:W-:Y:S01]  /*0b40*/  LOP3.LUT R13, R11, 0xf00, R6.reuse, 0xf8, !PT ;  /* 0x00000f000b0d7812 */ /* 0x100fe200078ef806 */
[----:B------:R-:W-:Y:S02]  /*0b50*/  IMAD R19, R10, R3, RZ ;  /* 0x000000030a137224 */ /* 0x000fe400078e02ff */
[----:B------:R-:W-:Y:S01]  /*0b60*/  IMAD R10, R15, 0x1556, RZ ;  /* 0x000015560f0a7824 */ /* 0x000fe200078e02ff */
[----:B------:R-:W-:Y:S01]  /*0b70*/  LOP3.LUT R4, R13, 0xc0, R6, 0xf8, !PT ;  /* 0x000000c00d047812 */ /* 0x000fe200078ef806 */
[----:B------:R-:W-:-:S03]  /*0b80*/  IMAD.HI.U32 R11, R9, R19, R8 ;  /* 0x00000013090b7227 */ /* 0x000fc600078e0008 */
[----:B------:R-:W-:Y:S01]  /*0b90*/  SHF.R.U32.HI R10, RZ, 0x10, R10 ;  /* 0x00000010ff0a7819 */ /* 0x000fe2000001160a */
[----:B------:R-:W-:Y:S02]  /*0ba0*/  IMAD R19, R15, 0x38f, RZ ;  /* 0x0000038f0f137824 */ /* 0x000fe400078e02ff */
[----:B------:R-:W-:Y:S01]  /*0bb0*/  IMAD.HI.U32 R6, R11, R16, RZ ;  /* 0x000000100b067227 */ /* 0x000fe200078e00ff */
[----:B------:R-:W-:Y:S02]  /*0bc0*/  PRMT R9, R10, 0x9910, RZ ;  /* 0x000099100a097816 */ /* 0x000fe400000000ff */
[----:B------:R-:W-:Y:S01]  /*0bd0*/  SHF.R.U32.HI R19, RZ, 0x11, R19 ;  /* 0x00000011ff137819 */ /* 0x000fe20000011613 */
[----:B------:R-:W-:Y:S02]  /*0be0*/  IMAD R8, R12, 0xaaab, RZ ;  /* 0x0000aaab0c087824 */ /* 0x000fe400078e02ff */
[----:B------:R-:W-:Y:S01]  /*0bf0*/  IMAD.MOV.U32 R15, RZ, RZ, R9 ;  /* 0x000000ffff0f7224 */ /* 0x000fe200078e0009 */
[----:B------:R-:W-:Y:S01]  /*0c00*/  SEL R9, RZ, 0x1, P0 ;  /* 0x00000001ff097807 */ /* 0x000fe20000000000 */
[----:B------:R-:W-:Y:S01]  /*0c10*/  IMAD.MOV R21, RZ, RZ, -R6 ;  /* 0x000000ffff157224 */ /* 0x000fe200078e0a06 */
[----:B------:R-:W-:Y:S01]  /*0c20*/  SHF.R.U32.HI R8, RZ, 0x13, R8 ;  /* 0x00000013ff087819 */ /* 0x000fe20000011608 */
[----:B------:R-:W-:Y:S01]  /*0c30*/  IMAD R13, R15, 0xc, RZ ;  /* 0x0000000c0f0d7824 */ /* 0x000fe200078e02ff */
[----:B------:R-:W-:Y:S01]  /*0c40*/  IADD3 R22, PT, PT, R22, -R20, -R9 ;  /* 0x8000001416167210 */ /* 0x000fe20007ffe809 */
[----:B------:R-:W-:Y:S01]  /*0c50*/  IMAD R16, R3, R21, R16 ;  /* 0x0000001503107224 */ /* 0x000fe200078e0210 */
[----:B------:R-:W-:Y:S01]  /*0c60*/  PRMT R21, R8, 0x9910, RZ ;  /* 0x0000991008157816 */ /* 0x000fe200000000ff */
[----:B------:R-:W-:Y:S01]  /*0c70*/  IMAD.MOV R13, RZ, RZ, -R13 ;  /* 0x000000ffff0d7224 */ /* 0x000fe200078e0a0d */
[----:B------:R-:W-:Y:S01]  /*0c80*/  PRMT R24, R19, 0x9910, RZ ;  /* 0x0000991013187816 */ /* 0x000fe200000000ff */
[----:B------:R-:W-:Y:S01]  /*0c90*/  IMAD.HI.U32 R11, R11, R22, RZ ;  /* 0x000000160b0b7227 */ /* 0x000fe200078e00ff */
[----:B------:R-:W-:-:S02]  /*0ca0*/  ISETP.GE.U32.AND P0, PT, R16, R3, PT ;  /* 0x000000031000720c */ /* 0x000fc40003f06070 */
[----:B------:R-:W-:Y:S01]  /*0cb0*/  PRMT R13, R13, 0x7710, RZ ;  /* 0x000077100d0d7816 */ /* 0x000fe200000000ff */
[----:B------:R-:W-:Y:S02]  /*0cc0*/  IMAD R19, R21, 0xc, RZ ;  /* 0x0000000c15137824 */ /* 0x000fe400078e02ff */
[----:B------:R-:W-:Y:S01]  /*0cd0*/  IMAD.MOV R25, RZ, RZ, -R11 ;  /* 0x000000ffff197224 */ /* 0x000fe200078e0a0b */
[----:B------:R-:W-:Y:S01]  /*0ce0*/  IADD3 R13, PT, PT, R13, R2, RZ ;  /* 0x000000020d0d7210 */ /* 0x000fe20007ffe0ff */
[----:B------:R-:W-:Y:S02]  /*0cf0*/  IMAD R12, R12, 0xe38f, RZ ;  /* 0x0000e38f0c0c7824 */ /* 0x000fe400078e02ff */
[----:B------:R-:W-:Y:S02]  /*0d00*/  IMAD.MOV R19, RZ, RZ, -R19 ;  /* 0x000000ffff137224 */ /* 0x000fe400078e0a13 */
[----:B------:R-:W-:Y:S01]  /*0d10*/  IMAD R24, R24, 0x240, RZ ;  /* 0x0000024018187824 */ /* 0x000fe200078e02ff */
[----:B------:R-:W-:Y:S01]  /*0d20*/  SHF.R.U32.HI R12, RZ, 0x17, R12 ;  /* 0x00000017ff0c7819 */ /* 0x000fe2000001160c */
[----:B------:R-:W-:Y:S01]  /*0d30*/  IMAD.SHL.U32 R13, R13, 0x2, RZ ;  /* 0x000000020d0d7824 */ /* 0x000fe200078e00ff */
[----:B------:R-:W-:Y:S01]  /*0d40*/  PRMT R19, R19, 0x7710, RZ ;  /* 0x0000771013137816 */ /* 0x000fe200000000ff */
[----:B------:R-:W-:Y:S01]  /*0d50*/  IMAD R22, R3, R25, R22 ;  /* 0x0000001903167224 */ /* 0x000fe200078e0216 */
[----:B------:R-:W-:Y:S01]  /*0d60*/  PRMT R25, R12, 0x9910, RZ ;  /* 0x000099100c197816 */ /* 0x000fe200000000ff */
[----:B------:R-:W-:Y:S01]  /*0d70*/  @P0 IMAD.IADD R16, R16, 0x1, -R3 ;  /* 0x0000000110100824 */ /* 0x000fe200078e0a03 */
[----:B------:R-:W-:Y:S01]  /*0d80*/  LOP3.LUT R13, R13, 0xffff, R24, 0xc8, !PT ;  /* 0x0000ffff0d0d7812 */ /* 0x000fe200078ec818 */
[----:B------:R-:W-:Y:S01]  /*0d90*/  IMAD R24, R23, 0xaaab, RZ ;  /* 0x0000aaab17187824 */ /* 0x000fe200078e02ff */
[-C--:B------:R-:W-:Y:S01]  /*0da0*/  ISETP.GE.U32.AND P2, PT, R22, R3.reuse, PT ;  /* 0x000000031600720c */ /* 0x080fe20003f46070 */
[----:B------:R-:W-:Y:S01]  /*0db0*/  IMAD.IADD R12, R20, 0x1, R19 ;  /* 0x00000001140c7824 */ /* 0x000fe200078e0213 */
[----:B------:R-:W-:Y:S01]  /*0dc0*/  ISETP.GE.U32.AND P1, PT, R16, R3, PT ;  /* 0x000000031000720c */ /* 0x000fe20003f26070 */
[----:B------:R-:W-:Y:S01]  /*0dd0*/  IMAD R25, R25, 0x240, RZ ;  /* 0x0000024019197824 */ /* 0x000fe200078e02ff */
[----:B------:R-:W-:Y:S01]  /*0de0*/  SHF.R.U32.HI R19, RZ, 0x13, R24 ;  /* 0x00000013ff137819 */ /* 0x000fe20000011618 */
[----:B------:R-:W-:Y:S01]  /*0df0*/  IMAD R21, R21, 0xab, RZ ;  /* 0x000000ab15157824 */ /* 0x000fe200078e02ff */
[----:B------:R-:W-:-:S02]  /*0e00*/  SHF.L.U32 R12, R12, 0x1, RZ ;  /* 0x000000010c0c7819 */ /* 0x000fc400000006ff */
[----:B------:R-:W-:Y:S02]  /*0e10*/  PRMT R24, R19, 0x9910, RZ ;  /* 0x0000991013187816 */ /* 0x000fe400000000ff */
[----:B------:R-:W-:Y:S01]  /*0e20*/  LOP3.LUT R12, R12, 0xffff, R25, 0xc8, !PT ;  /* 0x0000ffff0c0c7812 */ /* 0x000fe200078ec819 */
[----:B------:R-:W-:Y:S01]  /*0e30*/  IMAD R25, R23, 0xe38f, RZ ;  /* 0x0000e38f17197824 */ /* 0x000fe200078e02ff */
[----:B------:R-:W-:Y:S01]  /*0e40*/  @P0 IADD3 R6, PT, PT, R6, 0x1, RZ ;  /* 0x0000000106060810 */ /* 0x000fe20007ffe0ff */
[----:B------:R-:W-:Y:S01]  /*0e50*/  @P2 IMAD.IADD R22, R22, 0x1, -R3 ;  /* 0x0000000116162824 */ /* 0x000fe200078e0a03 */
[----:B------:R-:W-:Y:S01]  /*0e60*/  ISETP.NE.U32.AND P0, PT, R3, RZ, PT ;  /* 0x000000ff0300720c */ /* 0x000fe20003f05070 */
[----:B------:R-:W-:Y:S01]  /*0e70*/  IMAD R23, R15, 0x2b, RZ ;  /* 0x0000002b0f177824 */ /* 0x000fe200078e02ff */
[----:B------:R-:W-:Y:S01]  /*0e80*/  SHF.R.U32.HI R15, RZ, 0x17, R25 ;  /* 0x00000017ff0f7819 */ /* 0x000fe20000011619 */
[----:B------:R-:W-:Y:S01]  /*0e90*/  IMAD.MOV.U32 R16, RZ, RZ, R24 ;  /* 0x000000ffff107224 */ /* 0x000fe200078e0018 */
[----:B------:R-:W-:Y:S01]  /*0ea0*/  ISETP.GE.U32.AND P3, PT, R22, R3, PT ;  /* 0x000000031600720c */ /* 0x000fe20003f66070 */
[----:B------:R-:W-:Y:S01]  /*0eb0*/  @P2 VIADD R11, R11, 0x1 ;  /* 0x000000010b0b2836 */ /* 0x000fe20000000000 */
[----:B------:R-:W-:Y:S01]  /*0ec0*/  LOP3.LUT R23, R23, 0xffff, RZ, 0xc0, !PT ;  /* 0x0000ffff17177812 */ /* 0x000fe200078ec0ff */
[C---:B------:R-:W-:Y:S01]  /*0ed0*/  IMAD R24, R16.reuse, 0xab, RZ ;  /* 0x000000ab10187824 */ /* 0x040fe200078e02ff */
[----:B------:R-:W-:Y:S01]  /*0ee0*/  LOP3.LUT R22, R21, 0xffff, RZ, 0xc0, !PT ;  /* 0x0000ffff15167812 */ /* 0x000fe200078ec0ff */
[----:B------:R-:W-:Y:S01]  /*0ef0*/  IMAD R16, R16, 0xc, RZ ;  /* 0x0000000c10107824 */ /* 0x000fe200078e02ff */
[----:B------:R-:W-:Y:S01]  /*0f00*/  SHF.R.U32.HI R21, RZ, 0x9, R23 ;  /* 0x00000009ff157819 */ /* 0x000fe20000011617 */
[----:B------:R-:W-:Y:S01]  /*0f10*/  @P1 VIADD R6, R6, 0x1 ;  /* 0x0000000106061836 */ /* 0x000fe20000000000 */
[----:B------:R-:W-:Y:S01]  /*0f20*/  SHF.R.U32.HI R22, RZ, 0xb, R22 ;  /* 0x0000000bff167819 */ /* 0x000fe20000011616 */
[----:B------:R-:W-:Y:S01]  /*0f30*/  IMAD.MOV R25, RZ, RZ, -R16 ;  /* 0x000000ffff197224 */ /* 0x000fe200078e0a10 */
[----:B------:R-:W-:-:S02]  /*0f40*/  LOP3.LUT R24, R24, 0xffff, RZ, 0xc0, !PT ;  /* 0x0000ffff18187812 */ /* 0x000fc400078ec0ff */
[----:B------:R-:W-:Y:S02]  /*0f50*/  PRMT R21, R21, 0x9910, RZ ;  /* 0x0000991015157816 */ /* 0x000fe400000000ff */
[----:B------:R-:W-:Y:S02]  /*0f60*/  PRMT R22, R22, 0x9910, RZ ;  /* 0x0000991016167816 */ /* 0x000fe400000000ff */
[----:B------:R-:W-:Y:S02]  /*0f70*/  SHF.R.U32.HI R23, RZ, 0xb, R24 ;  /* 0x0000000bff177819 */ /* 0x000fe40000011618 */
[----:B------:R-:W-:Y:S01]  /*0f80*/  MOV R16, R21 ;  /* 0x0000001500107202 */ /* 0x000fe20000000f00 */
[----:B------:R-:W-:Y:S01]  /*0f90*/  IMAD.MOV.U32 R21, RZ, RZ, R22 ;  /* 0x000000ffff157224 */ /* 0x000fe200078e0016 */
[----:B------:R-:W-:Y:S02]  /*0fa0*/  PRMT R23, R23, 0x9910, RZ ;  /* 0x0000991017177816 */ /* 0x000fe400000000ff */
[----:B------:R-:W-:Y:S01]  /*0fb0*/  PRMT R25, R25, 0x7710, RZ ;  /* 0x0000771019197816 */ /* 0x000fe200000000ff */
[----:B------:R-:W-:Y:S01]  /*0fc0*/  IMAD R16, R16, 0xc, RZ ;  /* 0x0000000c10107824 */ /* 0x000fe200078e02ff */
[----:B------:R-:W-:Y:S01]  /*0fd0*/  PRMT R15, R15, 0x9910, RZ ;  /* 0x000099100f0f7816 */ /* 0x000fe200000000ff */
[----:B------:R-:W-:Y:S01]  /*0fe0*/  IMAD R21, R21, 0xc, RZ ;  /* 0x0000000c15157824 */ /* 0x000fe200078e02ff */
[----:B------:R-:W-:Y:S01]  /*0ff0*/  @P3 IADD3 R11, PT, PT, R11, 0x1, RZ ;  /* 0x000000010b0b3810 */ /* 0x000fe20007ffe0ff */
[----:B------:R-:W-:-:S02]  /*1000*/  IMAD R23, R23, 0xc, RZ ;  /* 0x0000000c17177824 */ /* 0x000fc400078e02ff */
[----:B------:R-:W-:Y:S02]  /*1010*/  IMAD.MOV R16, RZ, RZ, -R16 ;  /* 0x000000ffff107224 */ /* 0x000fe400078e0a10 */
[----:B------:R-:W-:Y:S02]  /*1020*/  IMAD.MOV R24, RZ, RZ, -R21 ;  /* 0x000000ffff187224 */ /* 0x000fe400078e0a15 */
[----:B------:R-:W-:Y:S01]  /*1030*/  IMAD.IADD R22, R14, 0x1, R25 ;  /* 0x000000010e167824 */ /* 0x000fe200078e0219 */
[----:B------:R-:W-:Y:S01]  /*1040*/  IADD3 R25, PT, PT, RZ, -R23, RZ ;  /* 0x80000017ff197210 */ /* 0x000fe20007ffe0ff */
[----:B------:R-:W-:Y:S01]  /*1050*/  IMAD R15, R15, 0x240, RZ ;  /* 0x000002400f0f7824 */ /* 0x000fe200078e02ff */
[----:B------:R-:W-:Y:S01]  /*1060*/  PRMT R21, R16, 0x7710, RZ ;  /* 0x0000771010157816 */ /* 0x000fe200000000ff */
[----:B------:R-:W-:Y:S01]  /*1070*/  IMAD.SHL.U32 R22, R22, 0x2, RZ ;  /* 0x0000000216167824 */ /* 0x000fe200078e00ff */
[----:B------:R-:W-:Y:S02]  /*1080*/  PRMT R23, R24, 0x7710, RZ ;  /* 0x0000771018177816 */ /* 0x000fe400000000ff */
[----:B------:R-:W-:Y:S01]  /*1090*/  PRMT R24, R25, 0x7710, RZ ;  /* 0x0000771019187816 */ /* 0x000fe200000000ff */
[----:B------:R-:W-:Y:S01]  /*10a0*/  IMAD.IADD R10, R10, 0x1, R21 ;  /* 0x000000010a0a7824 */ /* 0x000fe200078e0215 */
[----:B------:R-:W-:Y:S01]  /*10b0*/  LOP3.LUT R15, R22, 0xffff, R15, 0xc8, !PT ;  /* 0x0000ffff160f7812 */ /* 0x000fe200078ec80f */
[----:B------:R-:W-:Y:S01]  /*10c0*/  IMAD.IADD R16, R8, 0x1, R23 ;  /* 0x0000000108107824 */ /* 0x000fe200078e0217 */
[----:B------:R-:W-:Y:S01]  /*10d0*/  LOP3.LUT R8, RZ, R3, RZ, 0x33, !PT ;  /* 0x00000003ff087212 */ /* 0x000fe200078e33ff */
[----:B------:R-:W-:-:S02]  /*10e0*/  IMAD.IADD R21, R19, 0x1, R24 ;  /* 0x0000000113157824 */ /* 0x000fc400078e0218 */
[----:B------:R-:W-:Y:S01]  /*10f0*/  IMAD.SHL.U32 R19, R16, 0x2, RZ ;  /* 0x0000000210137824 */ /* 0x000fe200078e00ff */
[----:B------:R-:W-:Y:S01]  /*1100*/  SEL R6, R8, R6, !P0 ;  /* 0x0000000608067207 */ /* 0x000fe20004000000 */
[----:B------:R-:W-:Y:S01]  /*1110*/  IMAD.SHL.U32 R10, R10, 0x2, RZ ;  /* 0x000000020a0a7824 */ /* 0x000fe200078e00ff */
[----:B------:R-:W-:Y:S01]  /*1120*/  SEL R16, R8, R11, !P0 ;  /* 0x0000000b08107207 */ /* 0x000fe20004000000 */
[----:B------:R-:W-:Y:S01]  /*1130*/  IMAD.SHL.U32 R21, R21, 0x2, RZ ;  /* 0x0000000215157824 */ /* 0x000fe200078e00ff */
[----:B------:R-:W-:Y:S01]  /*1140*/  LOP3.LUT R19, R19, 0xfe, RZ, 0xc0, !PT ;  /* 0x000000fe13137812 */ /* 0x000fe200078ec0ff */
[----:B------:R-:W-:Y:S01]  /*1150*/  IMAD.IADD R17, R17, 0x1, R6 ;  /* 0x0000000111117824 */ /* 0x000fe200078e0206 */
[----:B------:R-:W-:Y:S01]  /*1160*/  LOP3.LUT R10, R10, 0xfe, RZ, 0xc0, !PT ;  /* 0x000000fe0a0a7812 */ /* 0x000fe200078ec0ff */
[----:B------:R-:W-:Y:S01]  /*1170*/  IMAD.IADD R16, R9, 0x1, R16 ;  /* 0x0000000109107824 */ /* 0x000fe200078e0210 */
[----:B------:R-:W-:Y:S01]  /*1180*/  LOP3.LUT R8, R21, 0xfe, RZ, 0xc0, !PT ;  /* 0x000000fe15087812 */ /* 0x000fe200078ec0ff */
[----:B------:R-:W-:Y:S01]  /*1190*/  IMAD R12, R19, 0x18, R12 ;  /* 0x00000018130c7824 */ /* 0x000fe200078e020c */
[----:B------:R-:W-:Y:S01]  /*11a0*/  IADD3 R6, PT, PT, R18, 0xb020, RZ ;  /* 0x0000b02012067810 */ /* 0x000fe20007ffe0ff */
[----:B------:R-:W-:-:S02]  /*11b0*/  IMAD R10, R10, 0x18, R13 ;  /* 0x000000180a0a7824 */ /* 0x000fc400078e020d */
[----:B------:R-:W-:Y:S01]  /*11c0*/  IMAD R8, R8, 0x18, R15 ;  /* 0x0000001808087824 */ /* 0x000fe200078e020f */
[----:B------:R-:W-:Y:S01]  /*11d0*/  LEA R13, R12, UR4, 0x2 ;  /* 0x000000040c0d7c11 */ /* 0x000fe2000f8e10ff */
[----:B------:R-:W-:Y:S01]  /*11e0*/  IMAD R6, R3, 0x4, R6 ;  /* 0x0000000403067824 */ /* 0x000fe200078e0206 */
[----:B------:R-:W-:Y:S02]  /*11f0*/  LEA R15, R10, UR4, 0x2 ;  /* 0x000000040a0f7c11 */ /* 0x000fe4000f8e10ff */
[----:B------:R-:W-:Y:S01]  /*1200*/  LEA R12, R8, UR4, 0x2 ;  /* 0x00000004080c7c11 */ /* 0x000fe2000f8e10ff */
[----:B------:R-:W-:-:S06]  /*1210*/  UMOV UR4, URZ ;  /* 0x000000ff00047c82 */ /* 0x000fcc0008000000 */
.L_x_38:
[----:B0-----:R-:W0:Y:S01]  /*1220*/  LDCU UR6, c[0x0][0x3e0] ;  /* 0x00007c00ff0677ac */ /* 0x001e220008000800 */
[----:B------:R-:W-:Y:S01]  /*1230*/  BSSY.RECONVERGENT B0, `(.L_x_12) ;  /* 0x000007d000007945 */ /* 0x000fe20003800200 */
[----:B------:R-:W-:Y:S01]  /*1240*/  VIADD R22, R18, 0x66f0 ;  /* 0x000066f012167836 */ /* 0x000fe20000000000 */
[----:B---3--:R-:W-:Y:S01]  /*1250*/  PRMT R24, R2, 0x7610, R24 ;  /* 0x0000761002187816 */ /* 0x008fe20000000018 */
[----:B------:R-:W-:Y:S01]  /*1260*/  UIADD3 UR4, UPT, UPT, UR4, 0x1, URZ ;  /* 0x0000000104047890 */ /* 0x000fe2000fffe0ff */
[----:B------:R-:W-:-:S03]  /*1270*/  MOV R26, R2 ;  /* 0x00000002001a7202 */ /* 0x000fc60000000f00 */
[----:B012-4-:R-:W-:-:S11]  /*1280*/  UISETP.NE.AND UP0, UPT, UR4, UR6, UPT ;  /* 0x000000060400728c */ /* 0x017fd6000bf05270 */
.L_x_13:
[----:B------:R-:W-:Y:S01]  /*1290*/  LOP3.LUT R19, R24, 0xffff, RZ, 0xc0, !PT ;  /* 0x0000ffff18137812 */ /* 0x000fe200078ec0ff */
[----:B------:R-:W0:Y:S04]  /*12a0*/  LDC.64 R10, c[0x0][0x390] ;  /* 0x0000e400ff0a7b82 */ /* 0x000e280000000a00 */
[----:B------:R-:W-:-:S05]  /*12b0*/  IMAD R21, R19, 0xe38f, RZ ;  /* 0x0000e38f13157824 */ /* 0x000fca00078e02ff */
[----:B------:R-:W-:-:S04]  /*12c0*/  SHF.R.U32.HI R21, RZ, 0x19, R21 ;  /* 0x00000019ff157819 */ /* 0x000fc80000011615 */
[----:B------:R-:W-:-:S05]  /*12d0*/  PRMT R8, R21, 0x9910, RZ ;  /* 0x0000991015087816 */ /* 0x000fca00000000ff */
[----:B------:R-:W-:-:S05]  /*12e0*/  IMAD R8, R8, 0x19, RZ ;  /* 0x0000001908087824 */ /* 0x000fca00078e02ff */
[----:B------:R-:W-:Y:S01]  /*12f0*/  LOP3.LUT R9, R8, 0xffff, RZ, 0xc0, !PT ;  /* 0x0000ffff08097812 */ /* 0x000fe200078ec0ff */
[----:B------:R-:W-:-:S04]  /*1300*/  IMAD R8, R19, 0xaaab, RZ ;  /* 0x0000aaab13087824 */ /* 0x000fc800078e02ff */
[----:B0-----:R-:W-:Y:S01]  /*1310*/  IMAD.WIDE.U32 R10, R9, 0x4, R10 ;  /* 0x00000004090a7825 */ /* 0x001fe200078e000a */
[----:B------:R-:W-:-:S04]  /*1320*/  SHF.R.U32.HI R8, RZ, 0x14, R8 ;  /* 0x00000014ff087819 */ /* 0x000fc80000011608 */
[----:B------:R-:W2:Y:S01]  /*1330*/  LDG.E.CONSTANT R9, desc[UR8][R10.64] ;  /* 0x000000080a097981 */ /* 0x000ea2000c1e9900 */
[----:B------:R-:W-:Y:S02]  /*1340*/  PRMT R19, R8, 0x9910, RZ ;  /* 0x0000991008137816 */ /* 0x000fe400000000ff */
[----:B------:R-:W-:Y:S01]  /*1350*/  PRMT R28, R24, 0x9910, RZ ;  /* 0x00009910181c7816 */ /* 0x000fe200000000ff */
[----:B------:R-:W3:Y:S02]  /*1360*/  LDG.E.CONSTANT R27, desc[UR8][R10.64+0xc] ;  /* 0x00000c080a1b7981 */ /* 0x000ee4000c1e9900 */
[----:B------:R-:W-:Y:S02]  /*1370*/  IMAD R23, R19, 0xab, RZ ;  /* 0x000000ab13177824 */ /* 0x000fe400078e02ff */
[----:B------:R-:W4:Y:S03]  /*1380*/  LDG.E.CONSTANT R29, desc[UR8][R10.64+0x10] ;  /* 0x000010080a1d7981 */ /* 0x000f26000c1e9900 */
[----:B------:R-:W-:-:S04]  /*1390*/  LOP3.LUT R23, R23, 0xffff, RZ, 0xc0, !PT ;  /* 0x0000ffff17177812 */ /* 0x000fc800078ec0ff */
[----:B------:R-:W-:-:S04]  /*13a0*/  SHF.R.U32.HI R23, RZ, 0xc, R23 ;  /* 0x0000000cff177819 */ /* 0x000fc80000011617 */
[----:B------:R-:W-:Y:S01]  /*13b0*/  PRMT R25, R23, 0x9910, RZ ;  /* 0x0000991017197816 */ /* 0x000fe200000000ff */
[----:B------:R-:W-:-:S04]  /*13c0*/  IMAD R23, R19, -0x18, R28 ;  /* 0xffffffe813177824 */ /* 0x000fc800078e021c */
[----:B------:R-:W-:-:S04]  /*13d0*/  IMAD R25, R25, 0x18, RZ ;  /* 0x0000001819197824 */ /* 0x000fc800078e02ff */
[----:B------:R-:W-:Y:S02]  /*13e0*/  IMAD.MOV R19, RZ, RZ, -R25 ;  /* 0x000000ffff137224 */ /* 0x000fe400078e0a19 */
[----:B------:R-:W5:Y:S01]  /*13f0*/  LDG.E.CONSTANT R25, desc[UR8][R10.64+0x4] ;  /* 0x000004080a197981 */ /* 0x000f62000c1e9900 */
[----:B------:R-:W-:Y:S02]  /*1400*/  MOV R28, 0x400 ;  /* 0x00000400001c7802 */ /* 0x000fe40000000f00 */
[----:B------:R-:W-:Y:S02]  /*1410*/  PRMT R19, R19, 0x7710, RZ ;  /* 0x0000771013137816 */ /* 0x000fe400000000ff */
[----:B------:R-:W-:-:S03]  /*1420*/  LOP3.LUT R23, R23, 0xffff, RZ, 0xc0, !PT ;  /* 0x0000ffff17177812 */ /* 0x000fc600078ec0ff */
[----:B------:R-:W-:Y:S02]  /*1430*/  IMAD.IADD R8, R8, 0x1, R19 ;  /* 0x0000000108087824 */ /* 0x000fe400078e0213 */
[----:B------:R-:W0:Y:S03]  /*1440*/  S2R R19, SR_CgaCtaId ;  /* 0x0000000000137919 */ /* 0x000e260000008800 */
[----:B------:R-:W-:-:S05]  /*1450*/  LOP3.LUT R8, R8, 0xff, RZ, 0xc0, !PT ;  /* 0x000000ff08087812 */ /* 0x000fca00078ec0ff */
[----:B------:R-:W-:Y:S01]  /*1460*/  IMAD R8, R8, 0x1c, R23 ;  /* 0x0000001c08087824 */ /* 0x000fe200078e0217 */
[----:B0-----:R-:W-:Y:S02]  /*1470*/  LEA R19, R19, R28, 0x18 ;  /* 0x0000001c13137211 */ /* 0x001fe400078ec0ff */
[----:B------:R-:W3:Y:S03]  /*1480*/  LDG.E.CONSTANT R28, desc[UR8][R10.64+0x8] ;  /* 0x000008080a1c7981 */ /* 0x000ee6000c1e9900 */
[----:B------:R-:W-:-:S05]  /*1490*/  IMAD R23, R8, 0x4, R19 ;  /* 0x0000000408177824 */ /* 0x000fca00078e0213 */
[----:B------:R-:W2:Y:S02]  /*14a0*/  LDS R8, [R23] ;  /* 0x0000000017087984 */ /* 0x000ea40000000800 */
[----:B--2---:R-:W-:Y:S02]  /*14b0*/  FFMA R8, R8, R9, RZ ;  /* 0x0000000908087223 */ /* 0x004fe400000000ff */
[----:B------:R-:W5:Y:S02]  /*14c0*/  LDS R9, [R23+0x4] ;  /* 0x0000040017097984 */ /* 0x000f640000000800 */
[----:B-----5:R-:W-:Y:S02]  /*14d0*/  FFMA R9, R9, R25, R8 ;  /* 0x0000001909097223 */ /* 0x020fe40000000008 */
[----:B------:R-:W3:Y:S04]  /*14e0*/  LDS R8, [R23+0x8] ;  /* 0x0000080017087984 */ /* 0x000ee80000000800 */
[----:B------:R-:W2:Y:S01]  /*14f0*/  LDG.E.CONSTANT R25, desc[UR8][R10.64+0x14] ;  /* 0x000014080a197981 */ /* 0x000ea2000c1e9900 */
[----:B---3--:R-:W-:-:S03]  /*1500*/  FFMA R8, R8, R28, R9 ;  /* 0x0000001c08087223 */ /* 0x008fc60000000009 */
[----:B------:R-:W0:Y:S04]  /*1510*/  LDS R9, [R23+0xc] ;  /* 0x00000c0017097984 */ /* 0x000e280000000800 */
[----:B------:R-:W4:Y:S01]  /*1520*/  LDS R28, [R23+0x10] ;  /* 0x00001000171c7984 */ /* 0x000f220000000800 */
[----:B0-----:R-:W-:-:S03]  /*1530*/  FFMA R27, R9, R27, R8 ;  /* 0x0000001b091b7223 */ /* 0x001fc60000000008 */
[----:B------:R-:W3:Y:S04]  /*1540*/  LDG.E.CONSTANT R9, desc[UR8][R10.64+0x18] ;  /* 0x000018080a097981 */ /* 0x000ee8000c1e9900 */
[----:B------:R-:W5:Y:S01]  /*1550*/  LDG.E.CONSTANT R8, desc[UR8][R10.64+0x1c] ;  /* 0x00001c080a087981 */ /* 0x000f62000c1e9900 */
[----:B----4-:R-:W-:-:S03]  /*1560*/  FFMA R28, R28, R29, R27 ;  /* 0x0000001d1c1c7223 */ /* 0x010fc6000000001b */
[----:B------:R-:W2:Y:S04]  /*1570*/  LDS R27, [R23+0x70] ;  /* 0x00007000171b7984 */ /* 0x000ea80000000800 */
[----:B------:R-:W4:Y:S01]  /*1580*/  LDG.E.CONSTANT R29, desc[UR8][R10.64+0x20] ;  /* 0x000020080a1d7981 */ /* 0x000f22000c1e9900 */
[----:B--2---:R-:W-:-:S03]  /*1590*/  FFMA R28, R27, R25, R28 ;  /* 0x000000191b1c7223 */ /* 0x004fc6000000001c */
[----:B------:R-:W3:Y:S04]  /*15a0*/  LDS R25, [R23+0x74] ;  /* 0x0000740017197984 */ /* 0x000ee80000000800 */
[----:B------:R-:W-:Y:S01]  /*15b0*/  LDS R27, [R23+0x7c] ;  /* 0x00007c00171b7984 */ /* 0x000fe20000000800 */
[----:B---3--:R-:W-:-:S03]  /*15c0*/  FFMA R9, R25, R9, R28 ;  /* 0x0000000919097223 */ /* 0x008fc6000000001c */
[----:B------:R-:W5:Y:S04]  /*15d0*/  LDS R28, [R23+0x78] ;  /* 0x00007800171c7984 */ /* 0x000f680000000800 */
[----:B------:R-:W2:Y:S01]  /*15e0*/  LDG.E.CONSTANT R25, desc[UR8][R10.64+0x24] ;  /* 0x000024080a197981 */ /* 0x000ea2000c1e9900 */
[----:B-----5:R-:W-:-:S03]  /*15f0*/  FFMA R28, R28, R8, R9 ;  /* 0x000000081c1c7223 */ /* 0x020fc60000000009 */
        /* <DEDUP_REMOVED lines=42> */
[----:B------:R-:W3:Y:S02]  /*18a0*/  LDS R25, [R23+0x1c8] ;  /* 0x0001c80017197984 */ /* 0x000ee40000000800 */
[----:B---3--:R-:W-:Y:S02]  /*18b0*/  FFMA R25, R25, R9, R28 ;  /* 0x0000000919197223 */ /* 0x008fe4000000001c */
[----:B------:R-:W5:Y:S02]  /*18c0*/  LDS R28, [R23+0x1cc] ;  /* 0x0001cc00171c7984 */ /* 0x000f640000000800 */
[----:B-----5:R-:W-:Y:S02]  /*18d0*/  FFMA R25, R28, R8, R25 ;  /* 0x000000081c197223 */ /* 0x020fe40000000019 */
[----:B------:R-:W0:Y:S01]  /*18e0*/  LDC.64 R8, c[0x0][0x398] ;  /* 0x0000e600ff087b82 */ /* 0x000e220000000a00 */
[----:B------:R-:W4:Y:S01]  /*18f0*/  LDS R28, [R23+0x1d0] ;  /* 0x0001d000171c7984 */ /* 0x000f220000000800 */
[----:B0-----:R-:W-:-:S03]  /*1900*/  IMAD.WIDE.U32 R8, R21, 0x4, R8 ;  /* 0x0000000415087825 */ /* 0x001fc600078e0008 */
[----:B------:R-:W0:Y:S04]  /*1910*/  LDS R21, [R22] ;  /* 0x0000000016157984 */ /* 0x000e280000000800 */
[----:B------:R-:W2:Y:S01]  /*1920*/  LDG.E R8, desc[UR8][R8.64] ;  /* 0x0000000808087981 */ /* 0x000ea2000c1e1900 */
[----:B----4-:R-:W-:Y:S01]  /*1930*/  FFMA R25, R28, R10, R25 ;  /* 0x0000000a1c197223 */ /* 0x010fe20000000019 */
[C---:B------:R-:W-:Y:S01]  /*1940*/  IADD3 R26, PT, PT, R3.reuse, R26, RZ ;  /* 0x0000001a031a7210 */ /* 0x040fe20007ffe0ff */
[----:B------:R-:W-:Y:S02]  /*1950*/  IMAD.IADD R24, R3, 0x1, R24 ;  /* 0x0000000103187824 */ /* 0x000fe400078e0218 */
[----:B--2---:R-:W-:-:S04]  /*1960*/  FADD R25, R25, R8 ;  /* 0x0000000819197221 */ /* 0x004fc80000000000 */
[----:B0-----:R-:W-:-:S05]  /*1970*/  FADD R21, R25, R21 ;  /* 0x0000001519157221 */ /* 0x001fca0000000000 */
[C---:B------:R-:W-:Y:S02]  /*1980*/  FSETP.GE.AND P0, PT, R21.reuse, 1, PT ;  /* 0x3f8000001500780b */ /* 0x040fe40003f06000 */
[C---:B------:R-:W-:Y:S02]  /*1990*/  FSET.BF.GE.AND R25, R21.reuse, 1, PT ;  /* 0x3f8000001519780a */ /* 0x040fe40003806000 */
[----:B------:R-:W-:Y:S02]  /*19a0*/  FSEL R21, R21, RZ, !P0 ;  /* 0x000000ff15157208 */ /* 0x000fe40004000000 */
[----:B------:R-:W-:Y:S01]  /*19b0*/  ISETP.GE.U32.AND P0, PT, R26, 0xd80, PT ;  /* 0x00000d801a00780c */ /* 0x000fe20003f06070 */
[----:B------:R-:W-:Y:S04]  /*19c0*/  STS [R22+-0x5ab0], R25 ;  /* 0xffa5501916007388 */ /* 0x000fe80000000800 */
[----:B------:R0:W-:Y:S02]  /*19d0*/  STS [R22], R21 ;  /* 0x0000001516007388 */ /* 0x0001e40000000800 */
[----:B0-----:R-:W-:-:S06]  /*19e0*/  IMAD R22, R3, 0x4, R22 ;  /* 0x0000000403167824 */ /* 0x001fcc00078e0216 */
[----:B------:R-:W-:Y:S05]  /*19f0*/  @!P0 BRA `(.L_x_13) ;  /* 0xfffffff800248947 */ /* 0x000fea000383ffff */
[----:B------:R-:W-:Y:S05]  /*1a00*/  BSYNC.RECONVERGENT B0 ;  /* 0x0000000000007941 */ /* 0x000fea0003800200 */
.L_x_12:
[----:B------:R-:W-:Y:S01]  /*1a10*/  BAR.SYNC.DEFER_BLOCKING 0x0 ;  /* 0x0000000000007b1d */ /* 0x000fe20000010000 */
[----:B------:R-:W-:-:S05]  /*1a20*/  ISETP.GT.U32.AND P0, PT, R2, 0x35f, PT ;  /* 0x0000035f0200780c */ /* 0x000fca0003f04070 */
[----:B------:R-:W-:Y:S08]  /*1a30*/  BSSY.RECONVERGENT B0, `(.L_x_14) ;  /* 0x00000aa000007945 */ /* 0x000ff00003800200 */
[----:B------:R-:W-:Y:S05]  /*1a40*/  @P0 BRA `(.L_x_15) ;  /* 0x0000000800a00947 */ /* 0x000fea0003800000 */
[C---:B------:R-:W-:Y:S01]  /*1a50*/  LOP3.LUT R21, R17.reuse, 0x3, RZ, 0xc0, !PT ;  /* 0x0000000311157812 */ /* 0x040fe200078ec0ff */
[----:B------:R-:W-:Y:S01]  /*1a60*/  BSSY.RECONVERGENT B1, `(.L_x_16) ;  /* 0x000001c000017945 */ /* 0x000fe20003800200 */
[----:B------:R-:W-:Y:S01]  /*1a70*/  ISETP.GE.U32.AND P1, PT, R17, 0x3, PT ;  /* 0x000000031100780c */ /* 0x000fe20003f26070 */
[----:B------:R-:W-:Y:S01]  /*1a80*/  IMAD.MOV.U32 R24, RZ, RZ, R2 ;  /* 0x000000ffff187224 */ /* 0x000fe200078e0002 */
[----:B------:R-:W-:-:S13]  /*1a90*/  ISETP.NE.AND P0, PT, R21, 0x3, PT ;  /* 0x000000031500780c */ /* 0x000fda0003f05270 */
[----:B------:R-:W-:Y:S05]  /*1aa0*/  @!P0 BRA `(.L_x_17) ;  /* 0x00000000005c8947 */ /* 0x000fea0003800000 */
[----:B------:R-:W0:Y:S01]  /*1ab0*/  LDS.64 R8, [R15] ;  /* 0x000000000f087984 */ /* 0x000e220000000a00 */
[----:B------:R-:W-:Y:S02]  /*1ac0*/  ISETP.NE.AND P0, PT, R21, RZ, PT ;  /* 0x000000ff1500720c */ /* 0x000fe40003f05270 */
[----:B------:R-:W-:Y:S01]  /*1ad0*/  MOV R24, R20 ;  /* 0x0000001400187202 */ /* 0x000fe20000000f00 */
[----:B------:R-:W1:Y:S01]  /*1ae0*/  LDS.64 R10, [R15+0x60] ;  /* 0x000060000f0a7984 */ /* 0x000e620000000a00 */
[----:B0-----:R-:W-:-:S04]  /*1af0*/  FMNMX3 R8, R8, -3.40282346638528859812e+38, R9, !PT ;  /* 0xff7fffff08087876 */ /* 0x001fc80007800009 */
[----:B-1----:R-:W-:-:S05]  /*1b00*/  FMNMX3 R11, R8, R10, R11, !PT ;  /* 0x0000000a080b7276 */ /* 0x002fca000780000b */
[----:B------:R0:W-:Y:S01]  /*1b10*/  STS [R18+0x4240], R11 ;  /* 0x0042400b12007388 */ /* 0x0001e20000000800 */
[----:B------:R-:W-:Y:S05]  /*1b20*/  @!P0 BRA `(.L_x_17) ;  /* 0x00000000003c8947 */ /* 0x000fea0003800000 */
[----:B------:R-:W1:Y:S01]  /*1b30*/  LDS.64 R8, [R13] ;  /* 0x000000000d087984 */ /* 0x000e620000000a00 */
[----:B------:R-:W-:Y:S01]  /*1b40*/  ISETP.NE.AND P0, PT, R21, 0x1, PT ;  /* 0x000000011500780c */ /* 0x000fe20003f05270 */
[----:B------:R-:W-:Y:S02]  /*1b50*/  IMAD R23, R3, 0x4, R6 ;  /* 0x0000000403177824 */ /* 0x000fe400078e0206 */
[----:B0-----:R-:W0:Y:S01]  /*1b60*/  LDS.64 R10, [R13+0x60] ;  /* 0x000060000d0a7984 */ /* 0x001e220000000a00 */
[----:B------:R-:W-:Y:S01]  /*1b70*/  IMAD.MOV.U32 R24, RZ, RZ, R14 ;  /* 0x000000ffff187224 */ /* 0x000fe200078e000e */
[----:B-1----:R-:W-:-:S04]  /*1b80*/  FMNMX3 R8, R8, -3.40282346638528859812e+38, R9, !PT ;  /* 0xff7fffff08087876 */ /* 0x002fc80007800009 */
[----:B0-----:R-:W-:-:S05]  /*1b90*/  FMNMX3 R21, R8, R10, R11, !PT ;  /* 0x0000000a08157276 */ /* 0x001fca000780000b */
[----:B------:R-:W-:Y:S04]  /*1ba0*/  STS [R6+-0x6de0], R21 ;  /* 0xff92201506007388 */ /* 0x000fe80000000800 */
[----:B------:R-:W0:Y:S04]  /*1bb0*/  @P0 LDS.64 R8, [R12] ;  /* 0x000000000c080984 */ /* 0x000e280000000a00 */
[----:B------:R-:W1:Y:S01]  /*1bc0*/  @P0 LDS.64 R10, [R12+0x60] ;  /* 0x000060000c0a0984 */ /* 0x000e620000000a00 */
[----:B0-----:R-:W-:Y:S01]  /*1bd0*/  @P0 FMNMX3 R8, R8, -3.40282346638528859812e+38, R9, !PT ;  /* 0xff7fffff08080876 */ /* 0x001fe20007800009 */
[----:B------:R-:W-:-:S03]  /*1be0*/  IMAD.IADD R9, R14, 0x1, R3 ;  /* 0x000000010e097824 */ /* 0x000fc600078e0203 */
[----:B-1----:R-:W-:Y:S02]  /*1bf0*/  @P0 FMNMX3 R8, R8, R10, R11, !PT ;  /* 0x0000000a08080276 */ /* 0x002fe4000780000b */
[----:B------:R-:W-:-:S03]  /*1c00*/  @P0 MOV R24, R9 ;  /* 0x0000000900180202 */ /* 0x000fc60000000f00 */
[----:B------:R1:W-:Y:S04]  /*1c10*/  @P0 STS [R23+-0x6de0], R8 ;  /* 0xff92200817000388 */ /* 0x0003e80000000800 */
.L_x_17:
[----:B------:R-:W-:Y:S05]  /*1c20*/  BSYNC.RECONVERGENT B1 ;  /* 0x0000000000017941 */ /* 0x000fea0003800200 */
.L_x_16:
[----:B------:R-:W-:Y:S05]  /*1c30*/  @!P1 BRA `(.L_x_15) ;  /* 0x0000000800249947 */ /* 0x000fea0003800000 */
.L_x_18:
[----:B------:R-:W-:Y:S01]  /*1c40*/  LOP3.LUT R10, R24, 0xffff, RZ, 0xc0, !PT ;  /* 0x0000ffff180a7812 */ /* 0x000fe200078ec0ff */
[----:B------:R-:W-:-:S04]  /*1c50*/  IMAD.IADD R26, R3, 0x1, R24 ;  /* 0x00000001031a7824 */ /* 0x000fc800078e0218 */
[C---:B-12---:R-:W-:Y:S02]  /*1c60*/  IMAD R8, R10.reuse, 0xaaab, RZ ;  /* 0x0000aaab0a087824 */ /* 0x046fe400078e02ff */
[----:B------:R-:W-:-:S03]  /*1c70*/  IMAD R22, R10, 0xe38f, RZ ;  /* 0x0000e38f0a167824 */ /* 0x000fc600078e02ff */
[----:B------:R-:W-:-:S04]  /*1c80*/  SHF.R.U32.HI R8, RZ, 0x13, R8 ;  /* 0x00000013ff087819 */ /* 0x000fc80000011608 */
[----:B0-----:R-:W-:-:S05]  /*1c90*/  PRMT R11, R8, 0x9910, RZ ;  /* 0x00009910080b7816 */ /* 0x001fca00000000ff */
[----:B------:R-:W-:-:S05]  /*1ca0*/  IMAD R9, R11, 0xab, RZ ;  /* 0x000000ab0b097824 */ /* 0x000fca00078e02ff */
[----:B------:R-:W-:-:S04]  /*1cb0*/  LOP3.LUT R9, R9, 0xffff, RZ, 0xc0, !PT ;  /* 0x0000ffff09097812 */ /* 0x000fc800078ec0ff */
[----:B------:R-:W-:-:S04]  /*1cc0*/  SHF.R.U32.HI R9, RZ, 0xb, R9 ;  /* 0x0000000bff097819 */ /* 0x000fc80000011609 */
[----:B------:R-:W-:Y:S01]  /*1cd0*/  PRMT R21, R9, 0x9910, RZ ;  /* 0x0000991009157816 */ /* 0x000fe200000000ff */
[----:B------:R-:W-:Y:S01]  /*1ce0*/  IMAD R9, R11, 0xc, RZ ;  /* 0x0000000c0b097824 */ /* 0x000fe200078e02ff */
[----:B------:R-:W-:Y:S02]  /*1cf0*/  SHF.R.U32.HI R11, RZ, 0x17, R22 ;  /* 0x00000017ff0b7819 */ /* 0x000fe40000011616 */
[----:B------:R-:W-:Y:S01]  /*1d00*/  LOP3.LUT R22, R26, 0xffff, RZ, 0xc0, !PT ;  /* 0x0000ffff1a167812 */ /* 0x000fe200078ec0ff */
[----:B------:R-:W-:Y:S01]  /*1d10*/  IMAD R10, R21, 0xc, RZ ;  /* 0x0000000c150a7824 */ /* 0x000fe200078e02ff */
[----:B------:R-:W-:Y:S01]  /*1d20*/  PRMT R21, R11, 0x9910, RZ ;  /* 0x000099100b157816 */ /* 0x000fe200000000ff */
[----:B------:R-:W-:Y:S02]  /*1d30*/  IMAD.MOV R9, RZ, RZ, -R9 ;  /* 0x000000ffff097224 */ /* 0x000fe400078e0a09 */
[----:B------:R-:W-:-:S03]  /*1d40*/  IMAD.MOV R10, RZ, RZ, -R10 ;  /* 0x000000ffff0a7224 */ /* 0x000fc600078e0a0a */
[----:B------:R-:W-:Y:S02]  /*1d50*/  PRMT R9, R9, 0x7710, RZ ;  /* 0x0000771009097816 */ /* 0x000fe400000000ff */
[----:B------:R-:W-:Y:S01]  /*1d60*/  PRMT R11, R10, 0x7710, RZ ;  /* 0x000077100a0b7816 */ /* 0x000fe200000000ff */
[----:B------:R-:W-:Y:S01]  /*1d70*/  IMAD.MOV.U32 R10, RZ, RZ, R21 ;  /* 0x000000ffff0a7224 */ /* 0x000fe200078e0015 */
[----:B------:R-:W-:Y:S01]  /*1d80*/  IADD3 R9, PT, PT, R9, R24, RZ ;  /* 0x0000001809097210 */ /* 0x000fe20007ffe0ff */
[----:B------:R-:W-:Y:S01]  /*1d90*/  IMAD R21, R22, 0xaaab, RZ ;  /* 0x0000aaab16157824 */ /* 0x000fe200078e02ff */
[----:B------:R-:W-:Y:S01]  /*1da0*/  LEA R24, R24, R19, 0x2 ;  /* 0x0000001318187211 */ /* 0x000fe200078e10ff */
[----:B------:R-:W-:Y:S02]  /*1db0*/  IMAD.IADD R8, R8, 0x1, R11 ;  /* 0x0000000108087824 */ /* 0x000fe400078e020b */
[----:B------:R-:W-:Y:S01]  /*1dc0*/  IMAD R10, R10, 0x240, RZ ;  /* 0x000002400a0a7824 */ /* 0x000fe200078e02ff */
[----:B------:R-:W-:Y:S01]  /*1dd0*/  SHF.R.U32.HI R21, RZ, 0x13, R21 ;  /* 0x00000013ff157819 */ /* 0x000fe20000011615 */
[----:B------:R-:W-:-:S02]  /*1de0*/  IMAD.SHL.U32 R9, R9, 0x2, RZ ;  /* 0x0000000209097824 */ /* 0x000fc400078e00ff */
[----:B------:R-:W-:Y:S01]  /*1df0*/  IMAD.SHL.U32 R8, R8, 0x2, RZ ;  /* 0x0000000208087824 */ /* 0x000fe200078e00ff */
[----:B------:R-:W-:Y:S01]  /*1e00*/  PRMT R23, R21, 0x9910, RZ ;  /* 0x0000991015177816 */ /* 0x000fe200000000ff */
[----:B------:R-:W-:Y:S01]  /*1e10*/  IMAD R22, R22, 0xe38f, RZ ;  /* 0x0000e38f16167824 */ /* 0x000fe200078e02ff */
[----:B------:R-:W-:Y:S02]  /*1e20*/  LOP3.LUT R9, R9, 0xffff, R10, 0xc8, !PT ;  /* 0x0000ffff09097812 */ /* 0x000fe400078ec80a */
[----:B------:R-:W-:-:S05]  /*1e30*/  LOP3.LUT R8, R8, 0xfe, RZ, 0xc0, !PT ;  /* 0x000000fe08087812 */ /* 0x000fca00078ec0ff */
[----:B------:R-:W-:-:S05]  /*1e40*/  IMAD R8, R8, 0x18, R9 ;  /* 0x0000001808087824 */ /* 0x000fca00078e0209 */
[----:B------:R-:W-:-:S05]  /*1e50*/  LEA R25, R8, R19, 0x2 ;  /* 0x0000001308197211 */ /* 0x000fca00078e10ff */
[----:B------:R-:W0:Y:S04]  /*1e60*/  LDS.64 R8, [R25+0xc40] ;  /* 0x000c400019087984 */ /* 0x000e280000000a00 */
[----:B------:R-:W1:Y:S01]  /*1e70*/  LDS.64 R10, [R25+0xca0] ;  /* 0x000ca000190a7984 */ /* 0x000e620000000a00 */
[----:B0-----:R-:W-:Y:S01]  /*1e80*/  FMNMX3 R8, R8, -3.40282346638528859812e+38, R9, !PT ;  /* 0xff7fffff08087876 */ /* 0x001fe20007800009 */
[C---:B------:R-:W-:Y:S02]  /*1e90*/  IMAD R9, R23.reuse, 0xc, RZ ;  /* 0x0000000c17097824 */ /* 0x040fe400078e02ff */
[----:B------:R-:W-:Y:S01]  /*1ea0*/  IMAD R23, R23, 0xab, RZ ;  /* 0x000000ab17177824 */ /* 0x000fe200078e02ff */
[----:B-1----:R-:W-:Y:S01]  /*1eb0*/  FMNMX3 R11, R8, R10, R11, !PT ;  /* 0x0000000a080b7276 */ /* 0x002fe2000780000b */
[----:B------:R-:W-:Y:S01]  /*1ec0*/  IMAD.MOV R9, RZ, RZ, -R9 ;  /* 0x000000ffff097224 */ /* 0x000fe200078e0a09 */
[----:B------:R-:W-:Y:S01]  /*1ed0*/  SHF.R.U32.HI R8, RZ, 0x17, R22 ;  /* 0x00000017ff087819 */ /* 0x000fe20000011616 */
[----:B------:R-:W-:Y:S01]  /*1ee0*/  IMAD.IADD R22, R26, 0x1, R3 ;  /* 0x000000011a167824 */ /* 0x000fe200078e0203 */
[----:B------:R-:W-:Y:S01]  /*1ef0*/  LOP3.LUT R25, R23, 0xffff, RZ, 0xc0, !PT ;  /* 0x0000ffff17197812 */ /* 0x000fe200078ec0ff */
[----:B------:R0:W-:Y:S01]  /*1f00*/  STS [R24+0x4240], R11 ;  /* 0x0042400b18007388 */ /* 0x0001e20000000800 */
[----:B------:R-:W-:-:S02]  /*1f10*/  PRMT R9, R9, 0x7710, RZ ;  /* 0x0000771009097816 */ /* 0x000fc400000000ff */
[----:B------:R-:W-:Y:S02]  /*1f20*/  PRMT R10, R8, 0x9910, RZ ;  /* 0x00009910080a7816 */ /* 0x000fe400000000ff */
[----:B------:R-:W-:Y:S02]  /*1f30*/  LOP3.LUT R8, R22, 0xffff, RZ, 0xc0, !PT ;  /* 0x0000ffff16087812 */ /* 0x000fe400078ec0ff */
[----:B------:R-:W-:Y:S01]  /*1f40*/  IADD3 R26, PT, PT, R26, R9, RZ ;  /* 0x000000091a1a7210 */ /* 0x000fe20007ffe0ff */
[----:B------:R-:W-:Y:S02]  /*1f50*/  IMAD.MOV.U32 R9, RZ, RZ, R10 ;  /* 0x000000ffff097224 */ /* 0x000fe400078e000a */
[----:B------:R-:W-:Y:S01]  /*1f60*/  IMAD R10, R8, 0xaaab, RZ ;  /* 0x0000aaab080a7824 */ /* 0x000fe200078e02ff */
[----:B0-----:R-:W-:Y:S01]  /*1f70*/  LEA R24, R3, R24, 0x2 ;  /* 0x0000001803187211 */ /* 0x001fe200078e10ff */
[----:B------:R-:W-:Y:S02]  /*1f80*/  IMAD R9, R9, 0x240, RZ ;  /* 0x0000024009097824 */ /* 0x000fe400078e02ff */
[----:B------:R-:W-:Y:S01]  /*1f90*/  IMAD.SHL.U32 R26, R26, 0x2, RZ ;  /* 0x000000021a1a7824 */ /* 0x000fe200078e00ff */
[----:B------:R-:W-:-:S04]  /*1fa0*/  SHF.R.U32.HI R10, RZ, 0x13, R10 ;  /* 0x00000013ff0a7819 */ /* 0x000fc8000001160a */
[----:B------:R-:W-:Y:S02]  /*1fb0*/  LOP3.LUT R23, R26, 0xffff, R9, 0xc8, !PT ;  /* 0x0000ffff1a177812 */ /* 0x000fe400078ec809 */
[----:B------:R-:W-:Y:S02]  /*1fc0*/  SHF.R.U32.HI R9, RZ, 0xb, R25 ;  /* 0x0000000bff097819 */ /* 0x000fe40000011619 */
[----:B------:R-:W-:Y:S02]  /*1fd0*/  PRMT R26, R10, 0x9910, RZ ;  /* 0x000099100a1a7816 */ /* 0x000fe400000000ff */
[----:B------:R-:W-:-:S03]  /*1fe0*/  PRMT R25, R9, 0x9910, RZ ;  /* 0x0000991009197816 */ /* 0x000fc600000000ff */
[----:B------:R-:W-:Y:S02]  /*1ff0*/  IMAD.MOV.U32 R9, RZ, RZ, R26 ;  /* 0x000000ffff097224 */ /* 0x000fe400078e001a */
[----:B------:R-:W-:Y:S02]  /*2000*/  IMAD R25, R25, 0xc, RZ ;  /* 0x0000000c19197824 */ /* 0x000fe400078e02ff */
[----:B------:R-:W-:-:S03]  /*2010*/  IMAD R26, R9, 0xab, RZ ;  /* 0x000000ab091a7824 */ /* 0x000fc600078e02ff */
[----:B------:R-:W-:Y:S02]  /*2020*/  IADD3 R27, PT, PT, RZ, -R25, RZ ;  /* 0x80000019ff1b7210 */ /* 0x000fe40007ffe0ff */
[----:B------:R-:W-:-:S04]  /*2030*/  LOP3.LUT R26, R26, 0xffff, RZ, 0xc0, !PT ;  /* 0x0000ffff1a1a7812 */ /* 0x000fc800078ec0ff */
[----:B------:R-:W-:Y:S02]  /*2040*/  SHF.R.U32.HI R25, RZ, 0xb, R26 ;  /* 0x0000000bff197819 */ /* 0x000fe4000001161a */
[----:B------:R-:W-:Y:S02]  /*2050*/  PRMT R26, R27, 0x7710, RZ ;  /* 0x000077101b1a7816 */ /* 0x000fe400000000ff */
[----:B------:R-:W-:-:S03]  /*2060*/  PRMT R25, R25, 0x9910, RZ ;  /* 0x0000991019197816 */ /* 0x000fc600000000ff */
[----:B------:R-:W-:Y:S02]  /*2070*/  IMAD.IADD R21, R21, 0x1, R26 ;  /* 0x0000000115157824 */ /* 0x000fe400078e021a */
[----:B------:R-:W-:Y:S02]  /*2080*/  IMAD R25, R25, 0xc, RZ ;  /* 0x0000000c19197824 */ /* 0x000fe400078e02ff */
[----:B------:R-:W-:-:S05]  /*2090*/  IMAD.SHL.U32 R21, R21, 0x2, RZ ;  /* 0x0000000215157824 */ /* 0x000fca00078e00ff */
[----:B------:R-:W-:Y:S01]  /*20a0*/  LOP3.LUT R26, R21, 0xfe, RZ, 0xc0, !PT ;  /* 0x000000fe151a7812 */ /* 0x000fe200078ec0ff */
[----:B------:R-:W-:-:S04]  /*20b0*/  IMAD.MOV R21, RZ, RZ, -R25 ;  /* 0x000000ffff157224 */ /* 0x000fc800078e0a19 */
[----:B------:R-:W-:Y:S01]  /*20c0*/  IMAD R26, R26, 0x18, R23 ;  /* 0x000000181a1a7824 */ /* 0x000fe200078e0217 */
[----:B------:R-:W-:Y:S01]  /*20d0*/  PRMT R21, R21, 0x7710, RZ ;  /* 0x0000771015157816 */ /* 0x000fe200000000ff */
[----:B------:R-:W-:Y:S02]  /*20e0*/  IMAD R23, R8, 0xe38f, RZ ;  /* 0x0000e38f08177824 */ /* 0x000fe400078e02ff */
[----:B------:R-:W-:Y:S02]  /*20f0*/  IMAD R26, R26, 0x4, R19 ;  /* 0x000000041a1a7824 */ /* 0x000fe400078e0213 */
[----:B------:R-:W-:Y:S01]  /*2100*/  IMAD.IADD R10, R10, 0x1, R21 ;  /* 0x000000010a0a7824 */ /* 0x000fe200078e0215 */
[----:B------:R-:W-:Y:S01]  /*2110*/  SHF.R.U32.HI R23, RZ, 0x17, R23 ;  /* 0x00000017ff177819 */ /* 0x000fe20000011617 */
[----:B------:R-:W-:Y:S02]  /*2120*/  IMAD R21, R9, 0xc, RZ ;  /* 0x0000000c09157824 */ /* 0x000fe400078e02ff */
[----:B------:R-:W0:Y:S01]  /*2130*/  LDS.64 R8, [R26+0xc40] ;  /* 0x000c40001a087984 */ /* 0x000e220000000a00 */
[----:B------:R-:W-:Y:S01]  /*2140*/  PRMT R23, R23, 0x9910, RZ ;  /* 0x0000991017177816 */ /* 0x000fe200000000ff */
[----:B------:R-:W-:-:S04]  /*2150*/  IMAD.MOV R21, RZ, RZ, -R21 ;  /* 0x000000ffff157224 */ /* 0x000fc800078e0a15 */
[----:B------:R-:W-:Y:S01]  /*2160*/  IMAD R23, R23, 0x240, RZ ;  /* 0x0000024017177824 */ /* 0x000fe200078e02ff */
[----:B------:R-:W-:-:S04]  /*2170*/  PRMT R21, R21, 0x7710, RZ ;  /* 0x0000771015157816 */ /* 0x000fc800000000ff */
[C---:B------:R-:W-:Y:S01]  /*2180*/  IADD3 R21, PT, PT, R22.reuse, R21, RZ ;  /* 0x0000001516157210 */ /* 0x040fe20007ffe0ff */
[----:B------:R-:W-:-:S04]  /*2190*/  IMAD.IADD R22, R22, 0x1, R3 ;  /* 0x0000000116167824 */ /* 0x000fc800078e0203 */
[----:B------:R-:W-:Y:S01]  /*21a0*/  IMAD.SHL.U32 R28, R21, 0x2, RZ ;  /* 0x00000002151c7824 */ /* 0x000fe200078e00ff */
[----:B------:R-:W-:-:S04]  /*21b0*/  LOP3.LUT R21, R22, 0xffff, RZ, 0xc0, !PT ;  /* 0x0000ffff16157812 */ /* 0x000fc800078ec0ff */
[----:B------:R-:W-:Y:S01]  /*21c0*/  LOP3.LUT R28, R28, 0xffff, R23, 0xc8, !PT ;  /* 0x0000ffff1c1c7812 */ /* 0x000fe200078ec817 */
[----:B------:R-:W-:Y:S02]  /*21d0*/  IMAD.SHL.U32 R23, R10, 0x2, RZ ;  /* 0x000000020a177824 */ /* 0x000fe400078e00ff */
[----:B------:R-:W1:Y:S01]  /*21e0*/  LDS.64 R10, [R26+0xca0] ;  /* 0x000ca0001a0a7984 */ /* 0x000e620000000a00 */
[----:B------:R-:W-:Y:S02]  /*21f0*/  IMAD R27, R21, 0xaaab, RZ ;  /* 0x0000aaab151b7824 */ /* 0x000fe400078e02ff */
[----:B------:R-:W-:Y:S01]  /*2200*/  LOP3.LUT R25, R23, 0xfe, RZ, 0xc0, !PT ;  /* 0x000000fe17197812 */ /* 0x000fe200078ec0ff */
[----:B------:R-:W-:Y:S02]  /*2210*/  IMAD R21, R21, 0xe38f, RZ ;  /* 0x0000e38f15157824 */ /* 0x000fe400078e02ff */
[----:B------:R-:W-:Y:S02]  /*2220*/  SHF.R.U32.HI R23, RZ, 0x13, R27 ;  /* 0x00000013ff177819 */ /* 0x000fe4000001161b */
[----:B------:R-:W-:Y:S01]  /*2230*/  IMAD R28, R25, 0x18, R28 ;  /* 0x00000018191c7824 */ /* 0x000fe200078e021c */
[----:B------:R-:W-:-:S02]  /*2240*/  SHF.R.U32.HI R21, RZ, 0x17, R21 ;  /* 0x00000017ff157819 */ /* 0x000fc40000011615 */
[----:B------:R-:W-:Y:S01]  /*2250*/  PRMT R25, R23, 0x9910, RZ ;  /* 0x0000991017197816 */ /* 0x000fe200000000ff */
[----:B------:R-:W-:Y:S01]  /*2260*/  IMAD R28, R28, 0x4, R19 ;  /* 0x000000041c1c7824 */ /* 0x000fe200078e0213 */
[----:B0-----:R-:W-:-:S03]  /*2270*/  FMNMX3 R8, R8, -3.40282346638528859812e+38, R9, !PT ;  /* 0xff7fffff08087876 */ /* 0x001fc60007800009 */
[C---:B------:R-:W-:Y:S02]  /*2280*/  IMAD R9, R25.reuse, 0xab, RZ ;  /* 0x000000ab19097824 */ /* 0x040fe400078e02ff */
[----:B------:R-:W-:-:S03]  /*2290*/  IMAD R25, R25, 0xc, RZ ;  /* 0x0000000c19197824 */ /* 0x000fc600078e02ff */
[----:B------:R-:W-:Y:S02]  /*22a0*/  LOP3.LUT R9, R9, 0xffff, RZ, 0xc0, !PT ;  /* 0x0000ffff09097812 */ /* 0x000fe400078ec0ff */
[----:B------:R-:W-:Y:S02]  /*22b0*/  IADD3 R25, PT, PT, RZ, -R25, RZ ;  /* 0x80000019ff197210 */ /* 0x000fe40007ffe0ff */
[----:B------:R-:W-:-:S04]  /*22c0*/  SHF.R.U32.HI R9, RZ, 0xb, R9 ;  /* 0x0000000bff097819 */ /* 0x000fc80000011609 */
[----:B------:R-:W-:Y:S02]  /*22d0*/  PRMT R9, R9, 0x9910, RZ ;  /* 0x0000991009097816 */ /* 0x000fe400000000ff */
[----:B-1----:R-:W-:-:S03]  /*22e0*/  FMNMX3 R27, R8, R10, R11, !PT ;  /* 0x0000000a081b7276 */ /* 0x002fc6000780000b */
[----:B------:R-:W-:-:S04]  /*22f0*/  IMAD R8, R9, 0xc, RZ ;  /* 0x0000000c09087824 */ /* 0x000fc800078e02ff */
[----:B------:R-:W-:Y:S01]  /*2300*/  IMAD.MOV R26, RZ, RZ, -R8 ;  /* 0x000000ffff1a7224 */ /* 0x000fe200078e0a08 */
[----:B------:R-:W-:Y:S04]  /*2310*/  STS [R24+0x4240], R27 ;  /* 0x0042401b18007388 */ /* 0x000fe80000000800 */
[----:B------:R-:W0:Y:S01]  /*2320*/  LDS.64 R8, [R28+0xc40] ;  /* 0x000c40001c087984 */ /* 0x000e220000000a00 */
[----:B------:R-:W-:-:S03]  /*2330*/  PRMT R26, R26, 0x7710, RZ ;  /* 0x000077101a1a7816 */ /* 0x000fc600000000ff */
[----:B------:R1:W2:Y:S02]  /*2340*/  LDS.64 R10, [R28+0xca0] ;  /* 0x000ca0001c0a7984 */ /* 0x0002a40000000a00 */
[----:B------:R-:W-:Y:S01]  /*2350*/  IMAD.IADD R23, R23, 0x1, R26 ;  /* 0x0000000117177824 */ /* 0x000fe200078e021a */
[----:B------:R-:W-:Y:S02]  /*2360*/  PRMT R26, R21, 0x9910, RZ ;  /* 0x00009910151a7816 */ /* 0x000fe400000000ff */
[----:B------:R-:W-:Y:S01]  /*2370*/  PRMT R21, R25, 0x7710, RZ ;  /* 0x0000771019157816 */ /* 0x000fe200000000ff */
[----:B------:R-:W-:Y:S02]  /*2380*/  IMAD.SHL.U32 R23, R23, 0x2, RZ ;  /* 0x0000000217177824 */ /* 0x000fe400078e00ff */
[----:B------:R-:W-:Y:S01]  /*2390*/  IMAD R26, R26, 0x240, RZ ;  /* 0x000002401a1a7824 */ /* 0x000fe200078e02ff */
[----:B-1----:R-:W-:Y:S01]  /*23a0*/  LEA R28, R3, R24, 0x2 ;  /* 0x00000018031c7211 */ /* 0x002fe200078e10ff */
[----:B------:R-:W-:-:S02]  /*23b0*/  IMAD.IADD R21, R22, 0x1, R21 ;  /* 0x0000000116157824 */ /* 0x000fc400078e0215 */
[----:B------:R-:W-:Y:S02]  /*23c0*/  IMAD.IADD R24, R22, 0x1, R3 ;  /* 0x0000000116187824 */ /* 0x000fe400078e0203 */
[----:B------:R-:W-:-:S03]  /*23d0*/  IMAD.SHL.U32 R21, R21, 0x2, RZ ;  /* 0x0000000215157824 */ /* 0x000fc600078e00ff */
[----:B------:R-:W-:Y:S02]  /*23e0*/  ISETP.GE.U32.AND P0, PT, R24, 0x360, PT ;  /* 0x000003601800780c */ /* 0x000fe40003f06070 */
[----:B------:R-:W-:Y:S02]  /*23f0*/  LOP3.LUT R21, R21, 0xffff, R26, 0xc8, !PT ;  /* 0x0000ffff15157812 */ /* 0x000fe400078ec81a */
[----:B------:R-:W-:-:S05]  /*2400*/  LOP3.LUT R26, R23, 0xfe, RZ, 0xc0, !PT ;  /* 0x000000fe171a7812 */ /* 0x000fca00078ec0ff */
[----:B------:R-:W-:-:S04]  /*2410*/  IMAD R26, R26, 0x18, R21 ;  /* 0x000000181a1a7824 */ /* 0x000fc800078e0215 */
[----:B------:R-:W-:Y:S01]  /*2420*/  IMAD R26, R26, 0x4, R19 ;  /* 0x000000041a1a7824 */ /* 0x000fe200078e0213 */
[----:B0-----:R-:W-:-:S04]  /*2430*/  FMNMX3 R8, R8, -3.40282346638528859812e+38, R9, !PT ;  /* 0xff7fffff08087876 */ /* 0x001fc80007800009 */
[----:B--2---:R-:W-:-:S05]  /*2440*/  FMNMX3 R21, R8, R10, R11, !PT ;  /* 0x0000000a08157276 */ /* 0x004fca000780000b */
[----:B------:R-:W-:Y:S04]  /*2450*/  STS [R28+0x4240], R21 ;  /* 0x004240151c007388 */ /* 0x000fe80000000800 */
[----:B------:R-:W0:Y:S04]  /*2460*/  LDS.64 R8, [R26+0xc40] ;  /* 0x000c40001a087984 */ /* 0x000e280000000a00 */
[----:B------:R-:W1:Y:S01]  /*2470*/  LDS.64 R10, [R26+0xca0] ;  /* 0x000ca0001a0a7984 */ /* 0x000e620000000a00 */
[----:B0-----:R-:W-:Y:S01]  /*2480*/  FMNMX3 R8, R8, -3.40282346638528859812e+38, R9, !PT ;  /* 0xff7fffff08087876 */ /* 0x001fe20007800009 */
[----:B------:R-:W-:-:S03]  /*2490*/  IMAD R9, R3, 0x4, R28 ;  /* 0x0000000403097824 */ /* 0x000fc600078e021c */
[----:B-1----:R-:W-:-:S05]  /*24a0*/  FMNMX3 R8, R8, R10, R11, !PT ;  /* 0x0000000a08087276 */ /* 0x002fca000780000b */
[----:B------:R2:W-:Y:S01]  /*24b0*/  STS [R9+0x4240], R8 ;  /* 0x0042400809007388 */ /* 0x0005e20000000800 */
[----:B------:R-:W-:Y:S05]  /*24c0*/  @!P0 BRA `(.L_x_18) ;  /* 0xfffffff400dc8947 */ /* 0x000fea000383ffff */
.L_x_15:
[----:B------:R-:W-:Y:S05]  /*24d0*/  BSYNC.RECONVERGENT B0 ;  /* 0x0000000000007941 */ /* 0x000fea0003800200 */
.L_x_14:
[----:B------:R-:W-:Y:S01]  /*24e0*/  BAR.SYNC.DEFER_BLOCKING 0x0 ;  /* 0x0000000000007b1d */ /* 0x000fe20000010000 */
[----:B------:R-:W-:-:S05]  /*24f0*/  MOV R22, R2 ;  /* 0x0000000200167202 */ /* 0x000fca0000000f00 */
[----:B------:R-:W-:Y:S02]  /*2500*/  BSSY.RECONVERGENT B0, `(.L_x_19) ;  /* 0x000008b000007945 */ /* 0x000fe40003800200 */
.L_x_21:
[----:B-12---:R-:W1:Y:S01]  /*2510*/  S2R R8, SR_CgaCtaId ;  /* 0x0000000000087919 */ /* 0x006e620000008800 */
[----:B------:R-:W-:Y:S01]  /*2520*/  MOV R21, 0x400 ;  /* 0x0000040000157802 */ /* 0x000fe20000000f00 */
[----:B---3--:R-:W-:Y:S01]  /*2530*/  IMAD.MOV.U32 R10, RZ, RZ, RZ ;  /* 0x000000ffff0a7224 */ /* 0x008fe200078e00ff */
[--C-:B------:R-:W-:Y:S01]  /*2540*/  SHF.R.U32.HI R23, RZ, 0x3, R22.reuse ;  /* 0x00000003ff177819 */ /* 0x100fe20000011616 */
[----:B------:R-:W-:Y:S01]  /*2550*/  IMAD.MOV.U32 R24, RZ, RZ, RZ ;  /* 0x000000ffff187224 */ /* 0x000fe200078e00ff */
[----:B------:R-:W-:Y:S02]  /*2560*/  LOP3.LUT R19, R22, 0x7, RZ, 0xc0, !PT ;  /* 0x0000000716137812 */ /* 0x000fe400078ec0ff */
[----:B0-----:R-:W-:Y:S02]  /*2570*/  SHF.R.U32.HI R11, RZ, 0x6, R22 ;  /* 0x00000006ff0b7819 */ /* 0x001fe40000011616 */
[----:B------:R-:W-:Y:S02]  /*2580*/  LOP3.LUT R23, R23, 0x7, RZ, 0xc0, !PT ;  /* 0x0000000717177812 */ /* 0x000fe400078ec0ff */
[----:B-1----:R-:W-:-:S07]  /*2590*/  LEA R21, R8, R21, 0x18 ;  /* 0x0000001508157211 */ /* 0x002fce00078ec0ff */
.L_x_20:
[----:B------:R-:W-:Y:S01]  /*25a0*/  IMAD R26, R24, 0x90, R19 ;  /* 0x00000090181a7824 */ /* 0x000fe200078e0213 */
[----:B------:R-:W0:Y:S01]  /*25b0*/  LDC.64 R8, c[0x0][0x3a0] ;  /* 0x0000e800ff087b82 */ /* 0x000e220000000a00 */
[----:B------:R-:W-:Y:S02]  /*25c0*/  IMAD R27, R11, 0x6, R24 ;  /* 0x000000060b1b7824 */ /* 0x000fe400078e0218 */
[----:B------:R-:W-:Y:S02]  /*25d0*/  IMAD R26, R23, 0xc, R26 ;  /* 0x0000000c171a7824 */ /* 0x000fe400078e021a */
[----:B------:R-:W-:Y:S02]  /*25e0*/  IMAD R27, R27, 0x19, RZ ;  /* 0x000000191b1b7824 */ /* 0x000fe400078e02ff */
[----:B------:R-:W-:-:S05]  /*25f0*/  IMAD R25, R26, 0x4, R21 ;  /* 0x000000041a197824 */ /* 0x000fca00078e0215 */
[----:B------:R-:W1:Y:S01]  /*2600*/  LDS R26, [R25+0x4240] ;  /* 0x00424000191a7984 */ /* 0x000e620000000800 */
[----:B0-----:R-:W-:Y:S01]  /*2610*/  IMAD.WIDE.U32 R8, R27, 0x4, R8 ;  /* 0x000000041b087825 */ /* 0x001fe200078e0008 */
[----:B-1----:R-:W-:Y:S02]  /*2620*/  FSETP.NEU.AND P0, PT, R26, RZ, PT ;  /* 0x000000ff1a00720b */ /* 0x002fe40003f0d000 */
[----:B------:R-:W0:Y:S11]  /*2630*/  LDS R26, [R25+0x4244] ;  /* 0x00424400191a7984 */ /* 0x000e360000000800 */
[----:B------:R-:W2:Y:S02]  /*2640*/  @P0 LDG.E.CONSTANT R27, desc[UR8][R8.64] ;  /* 0x00000008081b0981 */ /* 0x000ea4000c1e9900 */
[----:B--2---:R-:W-:Y:S01]  /*2650*/  @P0 FADD R10, R10, R27 ;  /* 0x0000001b0a0a0221 */ /* 0x004fe20000000000 */
[----:B0-----:R-:W-:-:S02]  /*2660*/  FSETP.NEU.AND P0, PT, R26, RZ, PT ;  /* 0x000000ff1a00720b */ /* 0x001fc40003f0d000 */
        /* <DEDUP_REMOVED lines=87> */
[----:B0-----:R-:W-:Y:S01]  /*2be0*/  FSETP.NEU.AND P0, PT, R26, RZ, PT ;  /* 0x000000ff1a00720b */ /* 0x001fe20003f0d000 */
[----:B------:R-:W0:Y:S02]  /*2bf0*/  LDS R27, [R25+0x4310] ;  /* 0x00431000191b7984 */ /* 0x000e240000000800 */
[----:B0-----:R-:W-:-:S10]  /*2c00*/  FSETP.NEU.AND P1, PT, R27, RZ, PT ;  /* 0x000000ff1b00720b */ /* 0x001fd40003f2d000 */
[----:B------:R-:W2:Y:S04]  /*2c10*/  @P0 LDG.E.CONSTANT R27, desc[UR8][R8.64+0x5c] ;  /* 0x00005c08081b0981 */ /* 0x000ea8000c1e9900 */
[----:B------:R-:W3:Y:S01]  /*2c20*/  @P1 LDG.E.CONSTANT R29, desc[UR8][R8.64+0x60] ;  /* 0x00006008081d1981 */ /* 0x000ee2000c1e9900 */
[----:B------:R-:W-:-:S04]  /*2c30*/  IADD3 R24, PT, PT, R24, 0x1, RZ ;  /* 0x0000000118187810 */ /* 0x000fc80007ffe0ff */
[----:B------:R-:W-:Y:S01]  /*2c40*/  ISETP.NE.AND P2, PT, R24, 0x6, PT ;  /* 0x000000061800780c */ /* 0x000fe20003f45270 */
[----:B--2---:R-:W-:-:S04]  /*2c50*/  @P0 FADD R10, R10, R27 ;  /* 0x0000001b0a0a0221 */ /* 0x004fc80000000000 */
[----:B---3--:R-:W-:-:S08]  /*2c60*/  @P1 FADD R10, R10, R29 ;  /* 0x0000001d0a0a1221 */ /* 0x008fd00000000000 */
[----:B------:R-:W-:Y:S05]  /*2c70*/  @P2 BRA `(.L_x_20) ;  /* 0xfffffff800482947 */ /* 0x000fea000383ffff */
[----:B------:R-:W0:Y:S02]  /*2c80*/  LDC.64 R8, c[0x0][0x3a8] ;  /* 0x0000ea00ff087b82 */ /* 0x000e240000000a00 */
[----:B0-----:R-:W-:-:S06]  /*2c90*/  IMAD.WIDE.U32 R8, R11, 0x4, R8 ;  /* 0x000000040b087825 */ /* 0x001fcc00078e0008 */
[----:B------:R-:W2:Y:S01]  /*2ca0*/  LDG.E R9, desc[UR8][R8.64] ;  /* 0x0000000808097981 */ /* 0x000ea2000c1e1900 */
[----:B------:R-:W0:Y:S01]  /*2cb0*/  S2UR UR7, SR_CgaCtaId ;  /* 0x00000000000779c3 */ /* 0x000e220000008800 */
[----:B------:R-:W-:Y:S02]  /*2cc0*/  UMOV UR6, 0x400 ;  /* 0x0000040000067882 */ /* 0x000fe40000000000 */
[----:B0-----:R-:W-:-:S06]  /*2cd0*/  ULEA UR6, UR7, UR6, 0x18 ;  /* 0x0000000607067291 */ /* 0x001fcc000f8ec0ff */
[----:B------:R-:W-:-:S04]  /*2ce0*/  IMAD.U32 R19, RZ, RZ, UR6 ;  /* 0x00000006ff137e24 */ /* 0x000fc8000f8e00ff */
[----:B------:R-:W-:Y:S02]  /*2cf0*/  IMAD R11, R22, 0x4, R19 ;  /* 0x00000004160b7824 */ /* 0x000fe400078e0213 */
[----:B------:R-:W-:-:S03]  /*2d00*/  IMAD.IADD R22, R3, 0x1, R22 ;  /* 0x0000000103167824 */ /* 0x000fc600078e0216 */
[----:B------:R-:W0:Y:S01]  /*2d10*/  LDS R21, [R11+0x9cf0] ;  /* 0x009cf0000b157984 */ /* 0x000e220000000800 */
[----:B--2---:R-:W-:-:S04]  /*2d20*/  FADD R10, R10, R9 ;  /* 0x000000090a0a7221 */ /* 0x004fc80000000000 */
[----:B0-----:R-:W-:-:S05]  /*2d30*/  FADD R10, R10, R21 ;  /* 0x000000150a0a7221 */ /* 0x001fca0000000000 */
[C---:B------:R-:W-:Y:S02]  /*2d40*/  FSETP.GE.AND P0, PT, R10.reuse, 1, PT ;  /* 0x3f8000000a00780b */ /* 0x040fe40003f06000 */
[C---:B------:R-:W-:Y:S02]  /*2d50*/  FSET.BF.GE.AND R24, R10.reuse, 1, PT ;  /* 0x3f8000000a18780a */ /* 0x040fe40003806000 */
[----:B------:R-:W-:Y:S02]  /*2d60*/  FSEL R10, R10, RZ, !P0 ;  /* 0x000000ff0a0a7208 */ /* 0x000fe40004000000 */
[----:B------:R-:W-:Y:S01]  /*2d70*/  ISETP.GE.U32.AND P0, PT, R22, 0x400, PT ;  /* 0x000004001600780c */ /* 0x000fe20003f06070 */
[----:B------:R3:W-:Y:S04]  /*2d80*/  STS [R11+0x4fc0], R24 ;  /* 0x004fc0180b007388 */ /* 0x0007e80000000800 */
[----:B------:R3:W-:Y:S08]  /*2d90*/  STS [R11+0x9cf0], R10 ;  /* 0x009cf00a0b007388 */ /* 0x0007f00000000800 */
[----:B------:R-:W-:Y:S05]  /*2da0*/  @!P0 BRA `(.L_x_21) ;  /* 0xfffffff400d88947 */ /* 0x000fea000383ffff */
[----:B------:R-:W-:Y:S05]  /*2db0*/  BSYNC.RECONVERGENT B0 ;  /* 0x0000000000007941 */ /* 0x000fea0003800200 */
.L_x_19:
[----:B------:R-:W-:Y:S01]  /*2dc0*/  BAR.SYNC.DEFER_BLOCKING 0x0 ;  /* 0x0000000000007b1d */ /* 0x000fe20000010000 */
[----:B------:R-:W-:-:S05]  /*2dd0*/  ISETP.GT.U32.AND P0, PT, R2, 0xff, PT ;  /* 0x000000ff0200780c */ /* 0x000fca0003f04070 */
[----:B------:R-:W-:Y:S08]  /*2de0*/  BSSY.RECONVERGENT B0, `(.L_x_22) ;  /* 0x000005c000007945 */ /* 0x000ff00003800200 */
[----:B------:R-:W-:Y:S05]  /*2df0*/  @P0 BRA `(.L_x_23) ;  /* 0x0000000400680947 */ /* 0x000fea0003800000 */
[C---:B------:R-:W-:Y:S01]  /*2e00*/  LOP3.LUT R21, R16.reuse, 0x3, RZ, 0xc0, !PT ;  /* 0x0000000310157812 */ /* 0x040fe200078ec0ff */
[----:B------:R-:W-:Y:S01]  /*2e10*/  BSSY.RECONVERGENT B1, `(.L_x_24) ;  /* 0x000001c000017945 */ /* 0x000fe20003800200 */
[----:B------:R-:W-:Y:S02]  /*2e20*/  ISETP.GE.U32.AND P1, PT, R16, 0x3, PT ;  /* 0x000000031000780c */ /* 0x000fe40003f26070 */
[----:B------:R-:W-:Y:S02]  /*2e30*/  ISETP.NE.AND P0, PT, R21, 0x3, PT ;  /* 0x000000031500780c */ /* 0x000fe40003f05270 */
[----:B---3--:R-:W-:-:S11]  /*2e40*/  MOV R24, R2 ;  /* 0x0000000200187202 */ /* 0x008fd60000000f00 */
[----:B------:R-:W-:Y:S05]  /*2e50*/  @!P0 BRA `(.L_x_25) ;  /* 0x00000000005c8947 */ /* 0x000fea0003800000 */
[----:B------:R-:W0:Y:S01]  /*2e60*/  LDS.64 R8, [R7+UR5+0x4fc0] ;  /* 0x004fc00507087984 */ /* 0x000e220008000a00 */
[----:B------:R-:W-:Y:S01]  /*2e70*/  ISETP.NE.AND P0, PT, R21, RZ, PT ;  /* 0x000000ff1500720c */ /* 0x000fe20003f05270 */
[----:B------:R-:W-:Y:S02]  /*2e80*/  IMAD.MOV.U32 R24, RZ, RZ, R20 ;  /* 0x000000ffff187224 */ /* 0x000fe400078e0014 */
[----:B------:R-:W1:Y:S01]  /*2e90*/  LDS.64 R10, [R7+UR5+0x4fe0] ;  /* 0x004fe005070a7984 */ /* 0x000e620008000a00 */
[----:B0-----:R-:W-:-:S04]  /*2ea0*/  FMNMX3 R8, R8, -3.40282346638528859812e+38, R9, !PT ;  /* 0xff7fffff08087876 */ /* 0x001fc80007800009 */
[----:B-1----:R-:W-:-:S05]  /*2eb0*/  FMNMX3 R11, R8, R10, R11, !PT ;  /* 0x0000000a080b7276 */ /* 0x002fca000780000b */
[----:B------:R0:W-:Y:S01]  /*2ec0*/  STS [R18+0x5fc0], R11 ;  /* 0x005fc00b12007388 */ /* 0x0001e20000000800 */
[----:B------:R-:W-:Y:S05]  /*2ed0*/  @!P0 BRA `(.L_x_25) ;  /* 0x00000000003c8947 */ /* 0x000fea0003800000 */
[----:B------:R-:W1:Y:S01]  /*2ee0*/  LDS.64 R8, [R5+UR5+0x4fc0] ;  /* 0x004fc00505087984 */ /* 0x000e620008000a00 */
[----:B------:R-:W-:Y:S02]  /*2ef0*/  ISETP.NE.AND P0, PT, R21, 0x1, PT ;  /* 0x000000011500780c */ /* 0x000fe40003f05270 */
[----:B------:R-:W-:Y:S01]  /*2f00*/  MOV R24, R14 ;  /* 0x0000000e00187202 */ /* 0x000fe20000000f00 */
[----:B0-----:R-:W0:Y:S01]  /*2f10*/  LDS.64 R10, [R5+UR5+0x4fe0] ;  /* 0x004fe005050a7984 */ /* 0x001e220008000a00 */
[----:B-1----:R-:W-:-:S04]  /*2f20*/  FMNMX3 R8, R8, -3.40282346638528859812e+38, R9, !PT ;  /* 0xff7fffff08087876 */ /* 0x002fc80007800009 */
[----:B0-----:R-:W-:-:S05]  /*2f30*/  FMNMX3 R21, R8, R10, R11, !PT ;  /* 0x0000000a08157276 */ /* 0x001fca000780000b */
[----:B------:R-:W-:Y:S04]  /*2f40*/  STS [R6+-0x5060], R21 ;  /* 0xffafa01506007388 */ /* 0x000fe80000000800 */
[----:B------:R-:W0:Y:S04]  /*2f50*/  @P0 LDS.64 R8, [R4+UR5+0x4fc0] ;  /* 0x004fc00504080984 */ /* 0x000e280008000a00 */
[----:B------:R-:W1:Y:S01]  /*2f60*/  @P0 LDS.64 R10, [R4+UR5+0x4fe0] ;  /* 0x004fe005040a0984 */ /* 0x000e620008000a00 */
[----:B0-----:R-:W-:Y:S01]  /*2f70*/  @P0 FMNMX3 R8, R8, -3.40282346638528859812e+38, R9, !PT ;  /* 0xff7fffff08080876 */ /* 0x001fe20007800009 */
[----:B------:R-:W-:-:S03]  /*2f80*/  IMAD R9, R3, 0x4, R6 ;  /* 0x0000000403097824 */ /* 0x000fc600078e0206 */
[----:B-1----:R-:W-:Y:S01]  /*2f90*/  @P0 FMNMX3 R8, R8, R10, R11, !PT ;  /* 0x0000000a08080276 */ /* 0x002fe2000780000b */
[----:B------:R-:W-:-:S04]  /*2fa0*/  IMAD.IADD R10, R14, 0x1, R3 ;  /* 0x000000010e0a7824 */ /* 0x000fc800078e0203 */
[----:B------:R1:W-:Y:S01]  /*2fb0*/  @P0 STS [R9+-0x5060], R8 ;  /* 0xffafa00809000388 */ /* 0x0003e20000000800 */
[----:B------:R-:W-:-:S07]  /*2fc0*/  @P0 IMAD.MOV.U32 R24, RZ, RZ, R10 ;  /* 0x000000ffff180224 */ /* 0x000fce00078e000a */
.L_x_25:
[----:B------:R-:W-:Y:S05]  /*2fd0*/  BSYNC.RECONVERGENT B1 ;  /* 0x0000000000017941 */ /* 0x000fea0003800200 */
.L_x_24:
[----:B------:R-:W-:Y:S05]  /*2fe0*/  @!P1 BRA `(.L_x_23) ;  /* 0x0000000000ec9947 */ /* 0x000fea0003800000 */
[C---:B-1----:R-:W-:Y:S02]  /*2ff0*/  IMAD.IADD R8, R24.reuse, 0x1, R3 ;  /* 0x0000000118087824 */ /* 0x042fe400078e0203 */
[----:B------:R-:W-:-:S03]  /*3000*/  IMAD.SHL.U32 R22, R24, 0x2, RZ ;  /* 0x0000000218167824 */ /* 0x000fc600078e00ff */
[----:B------:R-:W-:Y:S02]  /*3010*/  SHF.L.U32 R8, R8, 0x1, RZ ;  /* 0x0000000108087819 */ /* 0x000fe400000006ff */
[----:B------:R-:W-:Y:S02]  /*3020*/  LOP3.LUT R22, R22, 0x6, RZ, 0xc0, !PT ;  /* 0x0000000616167812 */ /* 0x000fe400078ec0ff */
[----:B------:R-:W-:-:S07]  /*3030*/  LOP3.LUT R21, R8, 0x6, RZ, 0xc0, !PT ;  /* 0x0000000608157812 */ /* 0x000fce00078ec0ff */
.L_x_26:
[C---:B--2---:R-:W-:Y:S02]  /*3040*/  IMAD.SHL.U32 R8, R24.reuse, 0x10, RZ ;  /* 0x0000001018087824 */ /* 0x044fe400078e00ff */
[----:B------:R-:W-:Y:S02]  /*3050*/  IMAD.SHL.U32 R23, R24, 0x4, RZ ;  /* 0x0000000418177824 */ /* 0x000fe400078e00ff */
[----:B------:R-:W-:Y:S01]  /*3060*/  IMAD.IADD R24, R3, 0x1, R24 ;  /* 0x0000000103187824 */ /* 0x000fe200078e0218 */
[----:B------:R-:W-:Y:S02]  /*3070*/  LOP3.LUT R9, R8, 0xc0, RZ, 0xc0, !PT ;  /* 0x000000c008097812 */ /* 0x000fe400078ec0ff */
[----:B------:R-:W-:Y:S01]  /*3080*/  LOP3.LUT R8, R22, 0x3c0, R23, 0xf8, !PT ;  /* 0x000003c016087812 */ /* 0x000fe200078ef817 */
[C---:B------:R-:W-:Y:S02]  /*3090*/  IMAD.SHL.U32 R26, R24.reuse, 0x4, RZ ;  /* 0x00000004181a7824 */ /* 0x040fe400078e00ff */
[----:B------:R-:W-:-:S02]  /*30a0*/  IMAD.SHL.U32 R25, R24, 0x10, RZ ;  /* 0x0000001018197824 */ /* 0x000fc400078e00ff */
[----:B------:R-:W-:Y:S01]  /*30b0*/  IMAD R8, R8, 0x4, R9 ;  /* 0x0000000408087824 */ /* 0x000fe200078e0209 */
[----:B------:R-:W-:Y:S01]  /*30c0*/  LOP3.LUT R26, R21, 0x3c0, R26, 0xf8, !PT ;  /* 0x000003c0151a7812 */ /* 0x000fe200078ef81a */
[----:B------:R-:W-:Y:S01]  /*30d0*/  IMAD.IADD R24, R24, 0x1, R3 ;  /* 0x0000000118187824 */ /* 0x000fe200078e0203 */
[----:B------:R-:W-:Y:S02]  /*30e0*/  LOP3.LUT R25, R25, 0xc0, RZ, 0xc0, !PT ;  /* 0x000000c019197812 */ /* 0x000fe400078ec0ff */
[C---:B------:R-:W-:Y:S02]  /*30f0*/  IADD3 R27, PT, PT, R19.reuse, R8, RZ ;  /* 0x00000008131b7210 */ /* 0x040fe40007ffe0ff */
[----:B------:R-:W-:Y:S01]  /*3100*/  LEA R28, R26, R25, 0x2 ;  /* 0x000000191a1c7211 */ /* 0x000fe200078e10ff */
[C---:B------:R-:W-:Y:S01]  /*3110*/  IMAD.IADD R26, R19.reuse, 0x1, R23 ;  /* 0x00000001131a7824 */ /* 0x040fe200078e0217 */
[C---:B------:R-:W-:Y:S01]  /*3120*/  SHF.L.U32 R25, R24.reuse, 0x3, RZ ;  /* 0x0000000318197819 */ /* 0x040fe200000006ff */
[----:B------:R-:W1:Y:S02]  /*3130*/  LDS.64 R8, [R27+0x4fc0] ;  /* 0x004fc0001b087984 */ /* 0x000e640000000a00 */
[----:B------:R-:W-:Y:S01]  /*3140*/  IMAD.IADD R29, R19, 0x1, R28 ;  /* 0x00000001131d7824 */ /* 0x000fe200078e021c */
[----:B------:R-:W-:Y:S01]  /*3150*/  LOP3.LUT R28, R25, 0x18, RZ, 0xc0, !PT ;  /* 0x00000018191c7812 */ /* 0x000fe200078ec0ff */
[----:B0-----:R0:W2:Y:S01]  /*3160*/  LDS.64 R10, [R27+0x4fe0] ;  /* 0x004fe0001b0a7984 */ /* 0x0010a20000000a00 */
[C---:B------:R-:W-:Y:S01]  /*3170*/  IMAD.SHL.U32 R25, R24.reuse, 0x10, RZ ;  /* 0x0000001018197824 */ /* 0x040fe200078e00ff */
[----:B------:R-:W-:-:S04]  /*3180*/  IADD3 R24, PT, PT, R24, R3, RZ ;  /* 0x0000000318187210 */ /* 0x000fc80007ffe0ff */
[----:B------:R-:W-:-:S04]  /*3190*/  LOP3.LUT R28, R28, 0xf00, R25, 0xf8, !PT ;  /* 0x00000f001c1c7812 */ /* 0x000fc800078ef819 */
[----:B------:R-:W-:Y:S01]  /*31a0*/  LOP3.LUT R25, R28, 0xc0, R25, 0xf8, !PT ;  /* 0x000000c01c197812 */ /* 0x000fe200078ef819 */
[----:B------:R-:W-:-:S04]  /*31b0*/  IMAD R28, R3, 0x4, R26 ;  /* 0x00000004031c7824 */ /* 0x000fc800078e021a */
[----:B0-----:R-:W-:Y:S02]  /*31c0*/  IMAD.IADD R27, R19, 0x1, R25 ;  /* 0x00000001131b7824 */ /* 0x001fe400078e0219 */
[----:B------:R-:W-:Y:S01]  /*31d0*/  IMAD.SHL.U32 R25, R24, 0x8, RZ ;  /* 0x0000000818197824 */ /* 0x000fe200078e00ff */
[----:B-1----:R-:W-:-:S04]  /*31e0*/  FMNMX3 R8, R8, -3.40282346638528859812e+38, R9, !PT ;  /* 0xff7fffff08087876 */ /* 0x002fc80007800009 */
[----:B--2---:R-:W-:-:S05]  /*31f0*/  FMNMX3 R23, R8, R10, R11, !PT ;  /* 0x0000000a08177276 */ /* 0x004fca000780000b */
[----:B------:R0:W-:Y:S04]  /*3200*/  STS [R26+0x5fc0], R23 ;  /* 0x005fc0171a007388 */ /* 0x0001e80000000800 */
[----:B------:R-:W1:Y:S04]  /*3210*/  LDS.64 R8, [R29+0x4fc0] ;  /* 0x004fc0001d087984 */ /* 0x000e680000000a00 */
[----:B------:R-:W2:Y:S01]  /*3220*/  LDS.64 R10, [R29+0x4fe0] ;  /* 0x004fe0001d0a7984 */ /* 0x000ea20000000a00 */
[----:B0-----:R-:W-:Y:S01]  /*3230*/  LOP3.LUT R26, R25, 0x18, RZ, 0xc0, !PT ;  /* 0x00000018191a7812 */ /* 0x001fe200078ec0ff */
[----:B------:R-:W-:-:S02]  /*3240*/  IMAD.SHL.U32 R25, R24, 0x10, RZ ;  /* 0x0000001018197824 */ /* 0x000fc400078e00ff */
[----:B------:R-:W-:-:S03]  /*3250*/  IMAD.IADD R24, R24, 0x1, R3 ;  /* 0x0000000118187824 */ /* 0x000fc600078e0203 */
[--C-:B------:R-:W-:Y:S02]  /*3260*/  LOP3.LUT R26, R26, 0xf00, R25.reuse, 0xf8, !PT ;  /* 0x00000f001a1a7812 */ /* 0x100fe400078ef819 */
[----:B------:R-:W-:Y:S02]  /*3270*/  ISETP.GE.U32.AND P0, PT, R24, 0x100, PT ;  /* 0x000001001800780c */ /* 0x000fe40003f06070 */
[----:B------:R-:W-:Y:S01]  /*3280*/  LOP3.LUT R25, R26, 0xc0, R25, 0xf8, !PT ;  /* 0x000000c01a197812 */ /* 0x000fe200078ef819 */
[----:B------:R-:W-:-:S03]  /*3290*/  IMAD R26, R3, 0x4, R28 ;  /* 0x00000004031a7824 */ /* 0x000fc600078e021c */
[----:B------:R-:W-:Y:S02]  /*32a0*/  IADD3 R25, PT, PT, R19, R25, RZ ;  /* 0x0000001913197210 */ /* 0x000fe40007ffe0ff */
[----:B-1----:R-:W-:-:S04]  /*32b0*/  FMNMX3 R8, R8, -3.40282346638528859812e+38, R9, !PT ;  /* 0xff7fffff08087876 */ /* 0x002fc80007800009 */
[----:B--2---:R-:W-:-:S05]  /*32c0*/  FMNMX3 R23, R8, R10, R11, !PT ;  /* 0x0000000a08177276 */ /* 0x004fca000780000b */
[----:B------:R-:W-:Y:S04]  /*32d0*/  STS [R28+0x5fc0], R23 ;  /* 0x005fc0171c007388 */ /* 0x000fe80000000800 */
[----:B------:R-:W0:Y:S04]  /*32e0*/  LDS.64 R8, [R27+0x4fc0] ;  /* 0x004fc0001b087984 */ /* 0x000e280000000a00 */
[----:B------:R-:W1:Y:S01]  /*32f0*/  LDS.64 R10, [R27+0x4fe0] ;  /* 0x004fe0001b0a7984 */ /* 0x000e620000000a00 */
[----:B0-----:R-:W-:-:S04]  /*3300*/  FMNMX3 R8, R8, -3.40282346638528859812e+38, R9, !PT ;  /* 0xff7fffff08087876 */ /* 0x001fc80007800009 */
[----:B-1----:R-:W-:-:S05]  /*3310*/  FMNMX3 R23, R8, R10, R11, !PT ;  /* 0x0000000a08177276 */ /* 0x002fca000780000b */
        /* <DEDUP_REMOVED lines=8> */
.L_x_23:
[----:B------:R-:W-:Y:S05]  /*33a0*/  BSYNC.RECONVERGENT B0 ;  /* 0x0000000000007941 */ /* 0x000fea0003800200 */
.L_x_22:
[----:B------:R-:W-:Y:S01]  /*33b0*/  BAR.SYNC.DEFER_BLOCKING 0x0 ;  /* 0x0000000000007b1d */ /* 0x000fe20000010000 */
[----:B------:R-:W-:-:S05]  /*33c0*/  ISETP.GT.U32.AND P0, PT, R2, 0x77, PT ;  /* 0x000000770200780c */ /* 0x000fca0003f04070 */
[----:B------:R-:W-:Y:S08]  /*33d0*/  BSSY.RECONVERGENT B0, `(.L_x_27) ;  /* 0x0000056000007945 */ /* 0x000ff00003800200 */
[----:B------:R-:W-:Y:S05]  /*33e0*/  @P0 BRA `(.L_x_28) ;  /* 0x0000000400500947 */ /* 0x000fea0003800000 */
[----:B------:R-:W-:-:S07]  /*33f0*/  IMAD.MOV.U32 R22, RZ, RZ, R2 ;  /* 0x000000ffff167224 */ /* 0x000fce00078e0002 */
.L_x_30:
[----:B-12---:R-:W1:Y:S01]  /*3400*/  S2R R8, SR_CgaCtaId ;  /* 0x0000000000087919 */ /* 0x006e620000008800 */
[----:B------:R-:W-:Y:S01]  /*3410*/  MOV R19, 0x400 ;  /* 0x0000040000137802 */ /* 0x000fe20000000f00 */
[----:B----4-:R-:W-:Y:S02]  /*3420*/  HFMA2 R21, -RZ, RZ, 0, 0 ;  /* 0x00000000ff157431 */ /* 0x010fe400000001ff */
[----:B------:R-:W-:Y:S01]  /*3430*/  IMAD.MOV.U32 R23, RZ, RZ, RZ ;  /* 0x000000ffff177224 */ /* 0x000fe200078e00ff */
[----:B-1----:R-:W-:-:S07]  /*3440*/  LEA R19, R8, R19, 0x18 ;  /* 0x0000001308137211 */ /* 0x002fce00078ec0ff */
.L_x_29:
[----:B------:R-:W1:Y:S01]  /*3450*/  LDC.64 R26, c[0x0][0x3b0] ;  /* 0x0000ec00ff1a7b82 */ /* 0x000e620000000a00 */
[----:B------:R-:W-:Y:S02]  /*3460*/  IMAD R9, R22, 0x100, R23 ;  /* 0x0000010016097824 */ /* 0x000fe400078e0217 */
[----:B---3--:R-:W-:Y:S02]  /*3470*/  IMAD R24, R23, 0x4, R19 ;  /* 0x0000000417187824 */ /* 0x008fe400078e0213 */
[----:B-1----:R-:W-:-:S03]  /*3480*/  IMAD.WIDE.U32 R26, R9, 0x4, R26 ;  /* 0x00000004091a7825 */ /* 0x002fc600078e001a */
[----:B0-----:R-:W0:Y:S02]  /*3490*/  LDS.128 R8, [R24+0x5fc0] ;  /* 0x005fc00018087984 */ /* 0x001e240000000c00 */
[----:B0-----:R-:W-:Y:S02]  /*34a0*/  FSETP.NEU.AND P0, PT, R8, RZ, PT ;  /* 0x000000ff0800720b */ /* 0x001fe40003f0d000 */
[----:B------:R-:W-:Y:S02]  /*34b0*/  FSETP.NEU.AND P1, PT, R9, RZ, PT ;  /* 0x000000ff0900720b */ /* 0x000fe40003f2d000 */
[----:B------:R-:W-:Y:S02]  /*34c0*/  FSETP.NEU.AND P2, PT, R10, RZ, PT ;  /* 0x000000ff0a00720b */ /* 0x000fe40003f4d000 */
[----:B------:R-:W-:-:S07]  /*34d0*/  FSETP.NEU.AND P3, PT, R11, RZ, PT ;  /* 0x000000ff0b00720b */ /* 0x000fce0003f6d000 */
[----:B------:R-:W2:Y:S04]  /*34e0*/  @P0 LDG.E.CONSTANT R8, desc[UR8][R26.64] ;  /* 0x000000081a080981 */ /* 0x000ea8000c1e9900 */
[----:B------:R-:W3:Y:S04]  /*34f0*/  @P1 LDG.E.CONSTANT R10, desc[UR8][R26.64+0x4] ;  /* 0x000004081a0a1981 */ /* 0x000ee8000c1e9900 */
[----:B------:R-:W4:Y:S04]  /*3500*/  @P2 LDG.E.CONSTANT R28, desc[UR8][R26.64+0x8] ;  /* 0x000008081a1c2981 */ /* 0x000f28000c1e9900 */
[----:B------:R-:W5:Y:S01]  /*3510*/  @P3 LDG.E.CONSTANT R9, desc[UR8][R26.64+0xc] ;  /* 0x00000c081a093981 */ /* 0x000f62000c1e9900 */
[----:B--2---:R-:W-:-:S04]  /*3520*/  @P0 FADD R21, R21, R8 ;  /* 0x0000000815150221 */ /* 0x004fc80000000000 */
[----:B---3--:R-:W-:-:S04]  /*3530*/  @P1 FADD R21, R21, R10 ;  /* 0x0000000a15151221 */ /* 0x008fc80000000000 */
[----:B----4-:R-:W-:-:S04]  /*3540*/  @P2 FADD R21, R21, R28 ;  /* 0x0000001c15152221 */ /* 0x010fc80000000000 */
[----:B-----5:R-:W-:Y:S02]  /*3550*/  @P3 FADD R21, R21, R9 ;  /* 0x0000000915153221 */ /* 0x020fe40000000000 */
[----:B------:R-:W0:Y:S02]  /*3560*/  LDS.128 R8, [R24+0x5fd0] ;  /* 0x005fd00018087984 */ /* 0x000e240000000c00 */
        /* <DEDUP_REMOVED lines=14> */
[----:B------:R-:W-:-:S11]  /*3650*/  FSETP.NEU.AND P1, PT, R9, RZ, PT ;  /* 0x000000ff0900720b */ /* 0x000fd60003f2d000 */
[----:B------:R-:W2:Y:S04]  /*3660*/  @P0 LDG.E.CONSTANT R8, desc[UR8][R26.64+0x20] ;  /* 0x000020081a080981 */ /* 0x000ea8000c1e9900 */
[----:B------:R-:W3:Y:S01]  /*3670*/  @P1 LDG.E.CONSTANT R9, desc[UR8][R26.64+0x24] ;  /* 0x000024081a091981 */ /* 0x000ee2000c1e9900 */
[----:B------:R-:W-:-:S13]  /*3680*/  FSETP.NEU.AND P2, PT, R10, RZ, PT ;  /* 0x000000ff0a00720b */ /* 0x000fda0003f4d000 */
[----:B------:R-:W4:Y:S01]  /*3690*/  @P2 LDG.E.CONSTANT R28, desc[UR8][R26.64+0x28] ;  /* 0x000028081a1c2981 */ /* 0x000f22000c1e9900 */
[----:B--2---:R-:W-:Y:S01]  /*36a0*/  @P0 FADD R21, R21, R8 ;  /* 0x0000000815150221 */ /* 0x004fe20000000000 */
[----:B------:R-:W-:-:S03]  /*36b0*/  FSETP.NEU.AND P0, PT, R11, RZ, PT ;  /* 0x000000ff0b00720b */ /* 0x000fc60003f0d000 */
[----:B---3--:R-:W-:Y:S02]  /*36c0*/  @P1 FADD R21, R21, R9 ;  /* 0x0000000915151221 */ /* 0x008fe40000000000 */
[----:B------:R-:W0:Y:S02]  /*36d0*/  LDS.128 R8, [R24+0x5ff0] ;  /* 0x005ff00018087984 */ /* 0x000e240000000c00 */
[----:B----4-:R-:W-:Y:S01]  /*36e0*/  @P2 FADD R21, R21, R28 ;  /* 0x0000001c15152221 */ /* 0x010fe20000000000 */
[----:B0-----:R-:W-:Y:S02]  /*36f0*/  FSETP.NEU.AND P1, PT, R8, RZ, PT ;  /* 0x000000ff0800720b */ /* 0x001fe40003f2d000 */
[----:B------:R-:W-:-:S03]  /*3700*/  FSETP.NEU.AND P3, PT, R9, RZ, PT ;  /* 0x000000ff0900720b */ /* 0x000fc60003f6d000 */
[----:B------:R-:W2:Y:S01]  /*3710*/  @P0 LDG.E.CONSTANT R8, desc[UR8][R26.64+0x2c] ;  /* 0x00002c081a080981 */ /* 0x000ea2000c1e9900 */
[----:B------:R-:W-:Y:S02]  /*3720*/  FSETP.NEU.AND P2, PT, R10, RZ, PT ;  /* 0x000000ff0a00720b */ /* 0x000fe40003f4d000 */
[----:B------:R-:W-:-:S05]  /*3730*/  FSETP.NEU.AND P4, PT, R11, RZ, PT ;  /* 0x000000ff0b00720b */ /* 0x000fca0003f8d000 */
[----:B------:R-:W3:Y:S04]  /*3740*/  @P1 LDG.E.CONSTANT R10, desc[UR8][R26.64+0x30] ;  /* 0x000030081a0a1981 */ /* 0x000ee8000c1e9900 */
[----:B------:R-:W4:Y:S04]  /*3750*/  @P3 LDG.E.CONSTANT R28, desc[UR8][R26.64+0x34] ;  /* 0x000034081a1c3981 */ /* 0x000f28000c1e9900 */
[----:B------:R-:W5:Y:S04]  /*3760*/  @P2 LDG.E.CONSTANT R9, desc[UR8][R26.64+0x38] ;  /* 0x000038081a092981 */ /* 0x000f68000c1e9900 */
[----:B------:R-:W5:Y:S01]  /*3770*/  @P4 LDG.E.CONSTANT R11, desc[UR8][R26.64+0x3c] ;  /* 0x00003c081a0b4981 */ /* 0x000f62000c1e9900 */
[----:B------:R-:W-:Y:S01]  /*3780*/  IADD3 R23, PT, PT, R23, 0x10, RZ ;  /* 0x0000001017177810 */ /* 0x000fe20007ffe0ff */
[----:B--2---:R-:W-:-:S03]  /*3790*/  @P0 FADD R21, R21, R8 ;  /* 0x0000000815150221 */ /* 0x004fc60000000000 */
[----:B------:R-:W-:Y:S01]  /*37a0*/  ISETP.NE.AND P0, PT, R23, 0x100, PT ;  /* 0x000001001700780c */ /* 0x000fe20003f05270 */
[----:B---3--:R-:W-:-:S04]  /*37b0*/  @P1 FADD R21, R21, R10 ;  /* 0x0000000a15151221 */ /* 0x008fc80000000000 */
[----:B----4-:R-:W-:-:S04]  /*37c0*/  @P3 FADD R21, R21, R28 ;  /* 0x0000001c15153221 */ /* 0x010fc80000000000 */
[----:B-----5:R-:W-:-:S04]  /*37d0*/  @P2 FADD R21, R21, R9 ;  /* 0x0000000915152221 */ /* 0x020fc80000000000 */
[----:B------:R-:W-:Y:S01]  /*37e0*/  @P4 FADD R21, R21, R11 ;  /* 0x0000000b15154221 */ /* 0x000fe20000000000 */
[----:B------:R-:W-:Y:S06]  /*37f0*/  @P0 BRA `(.L_x_29) ;  /* 0xfffffffc00140947 */ /* 0x000fec000383ffff */
        /* <DEDUP_REMOVED lines=19> */
.L_x_28:
[----:B------:R-:W-:Y:S05]  /*3930*/  BSYNC.RECONVERGENT B0 ;  /* 0x0000000000007941 */ /* 0x000fea0003800200 */
.L_x_27:
[----:B------:R-:W-:Y:S01]  /*3940*/  BAR.SYNC.DEFER_BLOCKING 0x0 ;  /* 0x0000000000007b1d */ /* 0x000fe20000010000 */
[----:B------:R-:W-:-:S05]  /*3950*/  ISETP.GT.U32.AND P0, PT, R2, 0x53, PT ;  /* 0x000000530200780c */ /* 0x000fca0003f04070 */
[----:B------:R-:W-:Y:S08]  /*3960*/  BSSY.RECONVERGENT B0, `(.L_x_31) ;  /* 0x000003c000007945 */ /* 0x000ff00003800200 */
[----:B------:R-:W-:Y:S05]  /*3970*/  @P0 BRA `(.L_x_32) ;  /* 0x0000000000e80947 */ /* 0x000fea0003800000 */
[----:B---3--:R-:W-:-:S07]  /*3980*/  MOV R24, R2 ;  /* 0x0000000200187202 */ /* 0x008fce0000000f00 */
.L_x_34:
[----:B-12---:R-:W1:Y:S01]  /*3990*/  S2R R9, SR_CgaCtaId ;  /* 0x0000000000097919 */ /* 0x006e620000008800 */
[----:B------:R-:W-:Y:S01]  /*39a0*/  MOV R26, 0x400 ;  /* 0x00000400001a7802 */ /* 0x000fe20000000f00 */
[----:B0---4-:R-:W-:Y:S02]  /*39b0*/  IMAD.MOV.U32 R21, RZ, RZ, RZ ;  /* 0x000000ffff157224 */ /* 0x011fe400078e00ff */
[----:B------:R-:W-:Y:S01]  /*39c0*/  IMAD.MOV.U32 R19, RZ, RZ, RZ ;  /* 0x000000ffff137224 */ /* 0x000fe200078e00ff */
[----:B-1----:R-:W-:-:S07]  /*39d0*/  LEA R26, R9, R26, 0x18 ;  /* 0x0000001a091a7211 */ /* 0x002fce00078ec0ff */
.L_x_33:
[----:B------:R-:W1:Y:S01]  /*39e0*/  LDC.64 R22, c[0x0][0x3c0] ;  /* 0x0000f000ff167b82 */ /* 0x000e620000000a00 */
[----:B------:R-:W-:Y:S02]  /*39f0*/  IMAD R9, R24, 0x78, R19 ;  /* 0x0000007818097824 */ /* 0x000fe400078e0213 */
[----:B------:R-:W-:Y:S02]  /*3a00*/  IMAD R25, R19, 0x4, R26 ;  /* 0x0000000413197824 */ /* 0x000fe400078e021a */
[----:B-1----:R-:W-:-:S03]  /*3a10*/  IMAD.WIDE.U32 R22, R9, 0x4, R22 ;  /* 0x0000000409167825 */ /* 0x002fc600078e0016 */
[----:B0-----:R-:W0:Y:S02]  /*3a20*/  LDS.128 R8, [R25+0x63c0] ;  /* 0x0063c00019087984 */ /* 0x001e240000000c00 */
        /* <DEDUP_REMOVED lines=47> */
.L_x_32:
[----:B------:R-:W-:Y:S05]  /*3d20*/  BSYNC.RECONVERGENT B0 ;  /* 0x0000000000007941 */ /* 0x000fea0003800200 */
.L_x_31:
[----:B------:R-:W-:Y:S01]  /*3d30*/  BAR.SYNC.DEFER_BLOCKING 0x0 ;  /* 0x0000000000007b1d */ /* 0x000fe20000010000 */
[----:B------:R-:W-:-:S05]  /*3d40*/  ISETP.GT.U32.AND P0, PT, R2, 0x9, PT ;  /* 0x000000090200780c */ /* 0x000fca0003f04070 */
[----:B------:R-:W-:Y:S08]  /*3d50*/  BSSY.RECONVERGENT B0, `(.L_x_35) ;  /* 0x000014f000007945 */ /* 0x000ff00003800200 */
[----:B------:R-:W-:Y:S05]  /*3d60*/  @P0 BRA `(.L_x_36) ;  /* 0x0000001400340947 */ /* 0x000fea0003800000 */
[----:B------:R-:W-:-:S07]  /*3d70*/  MOV R22, R2 ;  /* 0x0000000200167202 */ /* 0x000fce0000000f00 */
.L_x_37:
[----:B01234-:R-:W0:Y:S01]  /*3d80*/  LDS.128 R8, [R19+0x65a0] ;  /* 0x0065a00013087984 */ /* 0x01fe220000000c00 */
[----:B------:R-:W1:Y:S01]  /*3d90*/  LDC.64 R24, c[0x0][0x3d0] ;  /* 0x0000f400ff187b82 */ /* 0x000e620000000a00 */
[----:B------:R-:W-:-:S04]  /*3da0*/  IMAD R23, R22, 0x54, RZ ;  /* 0x0000005416177824 */ /* 0x000fc800078e02ff */
[----:B-1----:R-:W-:Y:S01]  /*3db0*/  IMAD.WIDE.U32 R26, R23, 0x4, R24 ;  /* 0x00000004171a7825 */ /* 0x002fe200078e0018 */
[----:B0-----:R-:W-:Y:S02]  /*3dc0*/  FSETP.NEU.AND P1, PT, R8, RZ, PT ;  /* 0x000000ff0800720b */ /* 0x001fe40003f2d000 */
[----:B------:R-:W-:Y:S02]  /*3dd0*/  FSETP.NEU.AND P2, PT, R9, RZ, PT ;  /* 0x000000ff0900720b */ /* 0x000fe40003f4d000 */
[----:B------:R-:W-:-:S09]  /*3de0*/  FSETP.NEU.AND P3, PT, R10, RZ, PT ;  /* 0x000000ff0a00720b */ /* 0x000fd20003f6d000 */
[----:B------:R-:W2:Y:S04]  /*3df0*/  @P1 LDG.E.CONSTANT R8, desc[UR8][R26.64] ;  /* 0x000000081a081981 */ /* 0x000ea8000c1e9900 */
[----:B------:R-:W3:Y:S04]  /*3e00*/  @P2 LDG.E.CONSTANT R10, desc[UR8][R26.64+0x4] ;  /* 0x000004081a0a2981 */ /* 0x000ee8000c1e9900 */
[----:B------:R-:W4:Y:S01]  /*3e10*/  @P3 LDG.E.CONSTANT R9, desc[UR8][R26.64+0x8] ;  /* 0x000008081a093981 */ /* 0x000f22000c1e9900 */
[----:B------:R-:W-:-:S13]  /*3e20*/  FSETP.NEU.AND P0, PT, R11, RZ, PT ;  /* 0x000000ff0b00720b */ /* 0x000fda0003f0d000 */
[----:B------:R0:W5:Y:S01]  /*3e30*/  @P0 LDG.E.CONSTANT R28, desc[UR8][R26.64+0xc] ;  /* 0x00000c081a1c0981 */ /* 0x000162000c1e9900 */
[----:B------:R-:W1:Y:S01]  /*3e40*/  S2UR UR7, SR_CgaCtaId ;  /* 0x00000000000779c3 */ /* 0x000e620000008800 */
[----:B------:R-:W-:Y:S01]  /*3e50*/  UMOV UR6, 0x400 ;  /* 0x0000040000067882 */ /* 0x000fe20000000000 */
[----:B------:R-:W-:Y:S02]  /*3e60*/  IMAD.MOV.U32 R21, RZ, RZ, RZ ;  /* 0x000000ffff157224 */ /* 0x000fe400078e00ff */
[----:B0-----:R-:W-:-:S04]  /*3e70*/  VIADD R27, R23, 0x4 ;  /* 0x00000004171b7836 */ /* 0x001fc80000000000 */
[----:B------:R-:W-:Y:S01]  /*3e80*/  IMAD.WIDE.U32 R26, R27, 0x4, R24 ;  /* 0x000000041b1a7825 */ /* 0x000fe200078e0018 */
[----:B-1----:R-:W-:-:S06]  /*3e90*/  ULEA UR6, UR7, UR6, 0x18 ;  /* 0x0000000607067291 */ /* 0x002fcc000f8ec0ff */
[----:B------:R-:W-:Y:S02]  /*3ea0*/  IMAD.U32 R19, RZ, RZ, UR6 ;  /* 0x00000006ff137e24 */ /* 0x000fe4000f8e00ff */
[----:B--2---:R-:W-:-:S04]  /*3eb0*/  @P1 FADD R21, RZ, R8 ;  /* 0x00000008ff151221 */ /* 0x004fc80000000000 */
[----:B---3--:R-:W-:-:S04]  /*3ec0*/  @P2 FADD R21, R21, R10 ;  /* 0x0000000a15152221 */ /* 0x008fc80000000000 */
[----:B----4-:R-:W-:Y:S02]  /*3ed0*/  @P3 FADD R21, R21, R9 ;  /* 0x0000000915153221 */ /* 0x010fe40000000000 */
[----:B------:R-:W0:Y:S02]  /*3ee0*/  LDS.128 R8, [R19+0x65b0] ;  /* 0x0065b00013087984 */ /* 0x000e240000000c00 */
[----:B-----5:R-:W-:Y:S01]  /*3ef0*/  @P0 FADD R21, R21, R28 ;  /* 0x0000001c15150221 */ /* 0x020fe20000000000 */
[----:B0-----:R-:W-:Y:S02]  /*3f00*/  FSETP.NEU.AND P1, PT, R8, RZ, PT ;  /* 0x000000ff0800720b */ /* 0x001fe40003f2d000 */
[----:B------:R-:W-:Y:S02]  /*3f10*/  FSETP.NEU.AND P2, PT, R9, RZ, PT ;  /* 0x000000ff0900720b */ /* 0x000fe40003f4d000 */
[----:B------:R-:W-:-:S09]  /*3f20*/  FSETP.NEU.AND P3, PT, R10, RZ, PT ;  /* 0x000000ff0a00720b */ /* 0x000fd20003f6d000 */
[----:B------:R-:W2:Y:S01]  /*3f30*/  @P1 LDG.E.CONSTANT R8, desc[UR8][R26.64] ;  /* 0x000000081a081981 */ /* 0x000ea2000c1e9900 */
[----:B------:R-:W-:-:S03]  /*3f40*/  FSETP.NEU.AND P0, PT, R11, RZ, PT ;  /* 0x000000ff0b00720b */ /* 0x000fc60003f0d000 */
[----:B------:R-:W3:Y:S04]  /*3f50*/  @P2 LDG.E.CONSTANT R10, desc[UR8][R26.64+0x4] ;  /* 0x000004081a0a2981 */ /* 0x000ee8000c1e9900 */
[----:B------:R-:W4:Y:S06]  /*3f60*/  @P3 LDG.E.CONSTANT R28, desc[UR8][R26.64+0x8] ;  /* 0x000008081a1c3981 */ /* 0x000f2c000c1e9900 */
[----:B------:R-:W5:Y:S01]  /*3f70*/  @P0 LDG.E.CONSTANT R26, desc[UR8][R26.64+0xc] ;  /* 0x00000c081a1a0981 */ /* 0x000f62000c1e9900 */
[----:B------:R-:W-:Y:S01]  /*3f80*/  IADD3 R29, PT, PT, R23, 0x8, RZ ;  /* 0x00000008171d7810 */ /* 0x000fe20007ffe0ff */
[----:B--2---:R-:W-:-:S04]  /*3f90*/  @P1 FADD R21, R21, R8 ;  /* 0x0000000815151221 */ /* 0x004fc80000000000 */
[----:B---3--:R-:W-:Y:S02]  /*3fa0*/  @P2 FADD R21, R21, R10 ;  /* 0x0000000a15152221 */ /* 0x008fe40000000000 */
[----:B------:R-:W0:Y:S02]  /*3fb0*/  LDS.128 R8, [R19+0x65c0] ;  /* 0x0065c00013087984 */ /* 0x000e240000000c00 */
[----:B----4-:R-:W-:Y:S01]  /*3fc0*/  @P3 FADD R21, R21, R28 ;  /* 0x0000001c15153221 */ /* 0x010fe20000000000 */
[----:B------:R-:W-:-:S04]  /*3fd0*/  IMAD.WIDE.U32 R28, R29, 0x4, R24 ;  /* 0x000000041d1c7825 */ /* 0x000fc800078e0018 */
        /* <DEDUP_REMOVED lines=9> */
[----:B------:R-:W-:-:S02]  /*4070*/  VIADD R27, R23, 0xc ;  /* 0x0000000c171b7836 */ /* 0x000fc40000000000 */
        /* <DEDUP_REMOVED lines=234> */
[----:B------:R-:W2:Y:S04]  /*4f20*/  @P1 LDG.E.CONSTANT R8, desc[UR8][R28.64] ;  /* 0x000000081c081981 */ /* 0x000ea8000c1e9900 */
[----:B------:R-:W3:Y:S04]  /*4f30*/  @P2 LDG.E.CONSTANT R10, desc[UR8][R28.64+0x4] ;  /* 0x000004081c0a2981 */ /* 0x000ee8000c1e9900 */
[----:B------:R-:W4:Y:S01]  /*4f40*/  @P3 LDG.E.CONSTANT R26, desc[UR8][R28.64+0x8] ;  /* 0x000008081c1a3981 */ /* 0x000f22000c1e9900 */
[----:B------:R-:W-:Y:S01]  /*4f50*/  FSETP.NEU.AND P0, PT, R11, RZ, PT ;  /* 0x000000ff0b00720b */ /* 0x000fe20003f0d000 */
[----:B------:R-:W-:-:S12]  /*4f60*/  VIADD R27, R23, 0x4c ;  /* 0x0000004c171b7836 */ /* 0x000fd80000000000 */
[----:B------:R-:W5:Y:S01]  /*4f70*/  @P0 LDG.E.CONSTANT R28, desc[UR8][R28.64+0xc] ;  /* 0x00000c081c1c0981 */ /* 0x000f62000c1e9900 */
[----:B--2---:R-:W-:-:S04]  /*4f80*/  @P1 FADD R21, R21, R8 ;  /* 0x0000000815151221 */ /* 0x004fc80000000000 */
[----:B---3--:R-:W-:Y:S02]  /*4f90*/  @P2 FADD R21, R21, R10 ;  /* 0x0000000a15152221 */ /* 0x008fe40000000000 */
[----:B------:R-:W0:Y:S02]  /*4fa0*/  LDS.128 R8, [R19+0x66d0] ;  /* 0x0066d00013087984 */ /* 0x000e240000000c00 */
[----:B----4-:R-:W-:Y:S01]  /*4fb0*/  @P3 FADD R21, R21, R26 ;  /* 0x0000001a15153221 */ /* 0x010fe20000000000 */
[----:B------:R-:W-:Y:S01]  /*4fc0*/  IMAD.WIDE.U32 R26, R27, 0x4, R24 ;  /* 0x000000041b1a7825 */ /* 0x000fe200078e0018 */
[----:B0-----:R-:W-:Y:S02]  /*4fd0*/  FSETP.NEU.AND P3, PT, R8, RZ, PT ;  /* 0x000000ff0800720b */ /* 0x001fe40003f6d000 */
[----:B------:R-:W-:-:S11]  /*4fe0*/  FSETP.NEU.AND P4, PT, R9, RZ, PT ;  /* 0x000000ff0900720b */ /* 0x000fd60003f8d000 */
[----:B------:R-:W2:Y:S04]  /*4ff0*/  @P3 LDG.E.CONSTANT R9, desc[UR8][R26.64] ;  /* 0x000000081a093981 */ /* 0x000ea8000c1e9900 */
[----:B------:R-:W3:Y:S01]  /*5000*/  @P4 LDG.E.CONSTANT R8, desc[UR8][R26.64+0x4] ;  /* 0x000004081a084981 */ /* 0x000ee2000c1e9900 */
[----:B-----5:R-:W-:Y:S01]  /*5010*/  @P0 FADD R21, R21, R28 ;  /* 0x0000001c15150221 */ /* 0x020fe20000000000 */
[----:B------:R-:W-:Y:S02]  /*5020*/  FSETP.NEU.AND P1, PT, R10, RZ, PT ;  /* 0x000000ff0a00720b */ /* 0x000fe40003f2d000 */
[----:B------:R-:W-:-:S11]  /*5030*/  FSETP.NEU.AND P2, PT, R11, RZ, PT ;  /* 0x000000ff0b00720b */ /* 0x000fd60003f4d000 */
[----:B------:R-:W4:Y:S01]  /*5040*/  @P1 LDG.E.CONSTANT R28, desc[UR8][R26.64+0x8] ;  /* 0x000008081a1c1981 */ /* 0x000f22000c1e9900 */
[----:B------:R-:W-:-:S04]  /*5050*/  VIADD R23, R23, 0x50 ;  /* 0x0000005017177836 */ /* 0x000fc80000000000 */
[----:B------:R-:W-:Y:S02]  /*5060*/  IMAD.WIDE.U32 R24, R23, 0x4, R24 ;  /* 0x0000000417187825 */ /* 0x000fe400078e0018 */
[----:B------:R0:W5:Y:S02]  /*5070*/  @P2 LDG.E.CONSTANT R23, desc[UR8][R26.64+0xc] ;  /* 0x00000c081a172981 */ /* 0x000164000c1e9900 */
[----:B--2---:R-:W-:-:S04]  /*5080*/  @P3 FADD R21, R21, R9 ;  /* 0x0000000915153221 */ /* 0x004fc80000000000 */
[----:B---3--:R-:W-:Y:S02]  /*5090*/  @P4 FADD R21, R21, R8 ;  /* 0x0000000815154221 */ /* 0x008fe40000000000 */
[----:B------:R-:W1:Y:S02]  /*50a0*/  LDS.128 R8, [R19+0x66e0] ;  /* 0x0066e00013087984 */ /* 0x000e640000000c00 */
[----:B-1----:R-:W-:Y:S02]  /*50b0*/  FSETP.NEU.AND P0, PT, R8, RZ, PT ;  /* 0x000000ff0800720b */ /* 0x002fe40003f0d000 */
[----:B------:R-:W-:Y:S02]  /*50c0*/  FSETP.NEU.AND P3, PT, R9, RZ, PT ;  /* 0x000000ff0900720b */ /* 0x000fe40003f6d000 */
[----:B------:R-:W1:Y:S01]  /*50d0*/  LDC.64 R8, c[0x0][0x3d8] ;  /* 0x0000f600ff087b82 */ /* 0x000e620000000a00 */
[----:B------:R-:W-:Y:S02]  /*50e0*/  FSETP.NEU.AND P4, PT, R10, RZ, PT ;  /* 0x000000ff0a00720b */ /* 0x000fe40003f8d000 */
[----:B------:R-:W-:-:S06]  /*50f0*/  FSETP.NEU.AND P5, PT, R11, RZ, PT ;  /* 0x000000ff0b00720b */ /* 0x000fcc0003fad000 */
[----:B------:R-:W2:Y:S04]  /*5100*/  @P0 LDG.E.CONSTANT R10, desc[UR8][R24.64] ;  /* 0x00000008180a0981 */ /* 0x000ea8000c1e9900 */
[----:B------:R-:W3:Y:S04]  /*5110*/  @P3 LDG.E.CONSTANT R29, desc[UR8][R24.64+0x4] ;  /* 0x00000408181d3981 */ /* 0x000ee8000c1e9900 */
[----:B------:R-:W3:Y:S04]  /*5120*/  @P4 LDG.E.CONSTANT R11, desc[UR8][R24.64+0x8] ;  /* 0x00000808180b4981 */ /* 0x000ee8000c1e9900 */
[----:B------:R-:W3:Y:S01]  /*5130*/  @P5 LDG.E.CONSTANT R26, desc[UR8][R24.64+0xc] ;  /* 0x00000c08181a5981 */ /* 0x000ee2000c1e9900 */
[----:B-1----:R-:W-:-:S06]  /*5140*/  IMAD.WIDE.U32 R8, R22, 0x4, R8 ;  /* 0x0000000416087825 */ /* 0x002fcc00078e0008 */
[----:B------:R-:W3:Y:S01]  /*5150*/  LDG.E R8, desc[UR8][R8.64] ;  /* 0x0000000808087981 */ /* 0x000ee2000c1e1900 */
[----:B0-----:R-:W-:Y:S02]  /*5160*/  IMAD R27, R22, 0x4, R19 ;  /* 0x00000004161b7824 */ /* 0x001fe400078e0213 */
[----:B----4-:R-:W-:-:S03]  /*5170*/  @P1 FADD R21, R21, R28 ;  /* 0x0000001c15151221 */ /* 0x010fc60000000000 */
[----:B------:R-:W0:Y:S01]  /*5180*/  LDS R28, [R27+0xb020] ;  /* 0x00b020001b1c7984 */ /* 0x000e220000000800 */
[----:B-----5:R-:W-:Y:S01]  /*5190*/  @P2 FADD R21, R21, R23 ;  /* 0x0000001715152221 */ /* 0x020fe20000000000 */
[----:B------:R-:W-:-:S03]  /*51a0*/  IADD3 R22, PT, PT, R3, R22, RZ ;  /* 0x0000001603167210 */ /* 0x000fc60007ffe0ff */
[----:B--2---:R-:W-:-:S04]  /*51b0*/  @P0 FADD R21, R21, R10 ;  /* 0x0000000a15150221 */ /* 0x004fc80000000000 */
[----:B---3--:R-:W-:-:S04]  /*51c0*/  @P3 FADD R21, R21, R29 ;  /* 0x0000001d15153221 */ /* 0x008fc80000000000 */
[----:B------:R-:W-:-:S04]  /*51d0*/  @P4 FADD R21, R21, R11 ;  /* 0x0000000b15154221 */ /* 0x000fc80000000000 */
[----:B------:R-:W-:-:S04]  /*51e0*/  @P5 FADD R21, R21, R26 ;  /* 0x0000001a15155221 */ /* 0x000fc80000000000 */
[----:B------:R-:W-:-:S04]  /*51f0*/  FADD R21, R8, R21 ;  /* 0x0000001508157221 */ /* 0x000fc80000000000 */
[----:B0-----:R-:W-:-:S05]  /*5200*/  FADD R28, R21, R28 ;  /* 0x0000001c151c7221 */ /* 0x001fca0000000000 */
[----:B------:R0:W-:Y:S01]  /*5210*/  STS [R27+0xb020], R28 ;  /* 0x00b0201c1b007388 */ /* 0x0001e20000000800 */
[----:B------:R-:W-:-:S13]  /*5220*/  ISETP.GE.U32.AND P0, PT, R22, 0xa, PT ;  /* 0x0000000a1600780c */ /* 0x000fda0003f06070 */
[----:B0-----:R-:W-:Y:S05]  /*5230*/  @!P0 BRA `(.L_x_37) ;  /* 0xffffffe800d08947 */ /* 0x001fea000383ffff */
.L_x_36:
[----:B------:R-:W-:Y:S05]  /*5240*/  BSYNC.RECONVERGENT B0 ;  /* 0x0000000000007941 */ /* 0x000fea0003800200 */
.L_x_35:
[----:B------:R-:W-:Y:S06]  /*5250*/  BAR.SYNC.DEFER_BLOCKING 0x0 ;  /* 0x0000000000007b1d */ /* 0x000fec0000010000 */
[----:B------:R-:W-:Y:S05]  /*5260*/  BRA.U UP0, `(.L_x_38) ;  /* 0xffffffbd00ec7547 */ /* 0x000fea000b83ffff */
.L_x_11:
[----:B------:R-:W-:-:S13]  /*5270*/  ISETP.GT.U32.AND P0, PT, R2, 0x9, PT ;  /* 0x000000090200780c */ /* 0x000fda0003f04070 */
[----:B------:R-:W-:Y:S05]  /*5280*/  @P0 EXIT ;  /* 0x000000000000094d */ /* 0x000fea0003800000 */
[----:B------:R-:W5:Y:S01]  /*5290*/  LDS R7, [R18+0xb020] ;  /* 0x00b0200012077984 */ /* 0x000f620000000800 */
[----:B------:R-:W0:Y:S01]  /*52a0*/  LDCU.64 UR4, c[0x0][0x388] ;  /* 0x00007100ff0477ac */ /* 0x000e220008000a00 */
[----:B------:R-:W-:Y:S02]  /*52b0*/  IMAD.MOV.U32 R3, RZ, RZ, RZ ;  /* 0x000000ffff037224 */ /* 0x000fe400078e00ff */
[----:B------:R-:W-:-:S03]  /*52c0*/  IMAD.WIDE.U32 R2, R0, 0xa, R2 ;  /* 0x0000000a00027825 */ /* 0x000fc600078e0002 */
[----:B0-----:R-:W-:-:S04]  /*52d0*/  LEA R4, P0, R2, UR4, 0x2 ;  /* 0x0000000402047c11 */ /* 0x001fc8000f8010ff */
[----:B------:R-:W-:-:S05]  /*52e0*/  LEA.HI.X R5, R2, UR5, R3, 0x2, P0 ;  /* 0x0000000502057c11 */ /* 0x000fca00080f1403 */
[----:B-----5:R-:W-:Y:S01]  /*52f0*/  STG.E desc[UR8][R4.64], R7 ;  /* 0x0000000704007986 */ /* 0x020fe2000c101908 */
[----:B------:R-:W-:Y:S05]  /*5300*/  EXIT ;  /* 0x000000000000794d */ /* 0x000fea0003800000 */
        .weak           $__internal_0_$__cuda_sm20_div_u16
        .type           $__internal_0_$__cuda_sm20_div_u16,@function
        .size           $__internal_0_$__cuda_sm20_div_u16,(.L_x_40 - $__internal_0_$__cuda_sm20_div_u16)
$__internal_0_$__cuda_sm20_div_u16:
[----:B------:R-:W0:Y:S01]  /*5310*/  I2F.U16 R6, R5 ;  /* 0x0000000500067306 */ /* 0x000e220000101000 */
[----:B------:R-:W-:Y:S01]  /*5320*/  IMAD.MOV.U32 R7, RZ, RZ, 0x4b800000 ;  /* 0x4b800000ff077424 */ /* 0x000fe200078e00ff */
[----:B------:R-:W-:Y:S02]  /*5330*/  I2FP.F32.U32.RZ R4, R4 ;  /* 0x0000000400047245 */ /* 0x000fe4000020d000 */
[C---:B0-----:R-:W-:Y:S02]  /*5340*/  FSETP.GEU.AND P1, PT, |R6|.reuse, 1.175494350822287508e-38, PT ;  /* 0x008000000600780b */ /* 0x041fe40003f2e200 */
[----:B------:R-:W-:Y:S02]  /*5350*/  FSETP.GT.AND P0, PT, |R6|, 8.50705917302346158658e+37, PT ;  /* 0x7e8000000600780b */ /* 0x000fe40003f04200 */
[----:B------:R-:W-:-:S04]  /*5360*/  FSEL R7, R7, 1, !P1 ;  /* 0x3f80000007077808 */ /* 0x000fc80004800000 */
[----:B------:R-:W-:Y:S02]  /*5370*/  FSEL R7, R7, 0.25, !P0 ;  /* 0x3e80000007077808 */ /* 0x000fe40004000000 */
[----:B------:R-:W-:Y:S01]  /*5380*/  ISETP.NE.U32.AND P0, PT, R5, RZ, PT ;  /* 0x000000ff0500720c */ /* 0x000fe20003f05070 */
[----:B------:R-:W-:Y:S02]  /*5390*/  IMAD.MOV.U32 R5, RZ, RZ, 0x0 ;  /* 0x00000000ff057424 */ /* 0x000fe400078e00ff */
[----:B------:R-:W-:-:S06]  /*53a0*/  FMUL R6, R6, R7 ;  /* 0x0000000706067220 */ /* 0x000fcc0000400000 */
[----:B------:R-:W0:Y:S02]  /*53b0*/  MUFU.RCP R6, R6 ;  /* 0x0000000600067308 */ /* 0x000e240000001000 */
[----:B0-----:R-:W-:-:S04]  /*53c0*/  FMUL R7, R7, R6 ;  /* 0x0000000607077220 */ /* 0x001fc80000400000 */
[----:B------:R-:W-:-:S04]  /*53d0*/  VIADD R7, R7, 0x2 ;  /* 0x0000000207077836 */ /* 0x000fc80000000000 */
[----:B------:R-:W-:Y:S01]  /*53e0*/  FMUL.RZ R7, R4, R7 ;  /* 0x0000000704077220 */ /* 0x000fe2000040c000 */
[----:B------:R-:W-:-:S05]  /*53f0*/  IMAD.MOV.U32 R4, RZ, RZ, R9 ;  /* 0x000000ffff047224 */ /* 0x000fca00078e0009 */
[----:B------:R-:W0:Y:S02]  /*5400*/  F2I.U32.TRUNC.NTZ R7, R7 ;  /* 0x0000000700077305 */ /* 0x000e24000020f000 */
[----:B0-----:R-:W-:Y:S02]  /*5410*/  LOP3.LUT R8, R7, 0xffff, RZ, 0xc0, !PT ;  /* 0x0000ffff07087812 */ /* 0x001fe400078ec0ff */
[----:B------:R-:W-:Y:S01]  /*5420*/  @!P0 MOV R8, 0xffffffff ;  /* 0xffffffff00088802 */ /* 0x000fe20000000f00 */
[----:B------:R-:W-:Y:S06]  /*5430*/  RET.REL.NODEC R4 `(_Z26scnn_inference_mega_kernelPKfPfS0_S0_S0_S0_S0_S0_S0_S0_S0_S0_ii) ;  /* 0xffffffa804f07950 */ /* 0x000fec0003c3ffff */
.L_x_39:
[----:B------:R-:W-:-:S00]  /*5440*/  BRA `(.L_x_39) ;  /* 0xfffffffc00fc7947 */ /* 0x000fc0000383ffff */
[----:B------:R-:W-:-:S00]  /*5450*/  NOP ;  /* 0x0000000000007918 */ /* 0x000fc00000000000 */
        /* <DEDUP_REMOVED lines=10> */
.L_x_40:


//--------------------- .nv.shared._Z26scnn_inference_mega_kernelPKfPfS0_S0_S0_S0_S0_S0_S0_S0_S0_S0_ii --------------------------
	.section	.nv.shared._Z26scnn_inference_mega_kernelPKfPfS0_S0_S0_S0_S0_S0_S0_S0_S0_S0_ii,"aw",@nobits
	.sectionflags	@""
	.align	16
	.zero		1024


//--------------------- .nv.shared.reserved.0     --------------------------
	.section	.nv.shared.reserved.0,"aw",@nobits
	.weak		__nv_reservedSMEM_offset_0_alias
	.size		__nv_reservedSMEM_offset_0_alias, 0, 64
	.other		__nv_reservedSMEM_offset_0_alias,@"STO_CUDA_RESERVED_SHARED STV_DEFAULT"
__nv_reservedSMEM_offset_0_alias:
	.zero		0
	.zero		64


//--------------------- .nv.constant0._Z26scnn_inference_mega_kernelPKfPfS0_S0_S0_S0_S0_S0_S0_S0_S0_S0_ii --------------------------
	.section	.nv.constant0._Z26scnn_inference_mega_kernelPKfPfS0_S0_S0_S0_S0_S0_S0_S0_S0_S0_ii,"a",@progbits
	.sectionflags	@""
	.align	4
.nv.constant0._Z26scnn_inference_mega_kernelPKfPfS0_S0_S0_S0_S0_S0_S0_S0_S0_S0_ii:
	.zero		1000


//--------------------- SYMBOLS --------------------------

	.type		.nv.reservedSmem.offset0,@object
	.size		.nv.reservedSmem.offset0,0x4
	.type		.nv.reservedSmem.cap,@object
	.size		.nv.reservedSmem.cap,0x4
